//
// Generated by NVIDIA NVVM Compiler
//
// Compiler Build ID: CL-36424714
// Cuda compilation tools, release 13.0, V13.0.88
// Based on NVVM 20.0.0
//

.version 9.0
.target sm_100
.address_size 64

	// .globl	_Z18leibniz_method_gpuPx
.global .align 4 .b8 precalc_xorwow_matrix[102400];
.global .align 4 .b8 precalc_xorwow_offset_matrix[102400];
.global .align 4 .b8 mrg32k3aM1[2304];
.global .align 4 .b8 mrg32k3aM2[2304];
.global .align 4 .b8 mrg32k3aM1SubSeq[2016];
.global .align 4 .b8 mrg32k3aM2SubSeq[2016];
.global .align 4 .b8 mrg32k3aM1Seq[2304];
.global .align 4 .b8 mrg32k3aM2Seq[2304];
.const .align 8 .b8 __cr_lgamma_table[72];
// _ZZ18leibniz_method_gpuPxE11compute_arr has been demoted

.visible .entry _Z18leibniz_method_gpuPx(
	.param .u64 .ptr .align 1 _Z18leibniz_method_gpuPx_param_0
)
{
	.local .align 8 .b8 	__local_depot0[48];
	.reg .b64 	%SP;
	.reg .b64 	%SPL;
	.reg .pred 	%p<65>;
	.reg .b32 	%r<1305>;
	.reg .b32 	%f<25>;
	.reg .b64 	%rd<71>;
	// demoted variable
	.shared .align 8 .b8 _ZZ18leibniz_method_gpuPxE11compute_arr[128];
	mov.u64 	%SPL, __local_depot0;
	ld.param.u64 	%rd12, [_Z18leibniz_method_gpuPx_param_0];
	add.u64 	%rd1, %SPL, 0;
	mov.u32 	%r1, %tid.x;
	mov.u32 	%r2, %ctaid.x;
	mov.u32 	%r572, %ntid.x;
	mad.lo.s32 	%r3, %r2, %r572, %r1;
	// begin inline asm
	mov.u64 	%rd13, %clock64;
	// end inline asm
	cvt.u32.u64 	%r573, %rd13;
	xor.b32  	%r574, %r573, -1429050551;
	mul.lo.s32 	%r4, %r574, 1099087573;
	{ .reg .b32 tmp; mov.b64 {tmp, %r575}, %rd13; }
	xor.b32  	%r5, %r575, -136515619;
	mul.lo.s32 	%r576, %r5, -1703105765;
	add.s32 	%r577, %r4, %r576;
	add.s32 	%r578, %r577, 6615241;
	add.s32 	%r1028, %r4, 123456789;
	st.local.v2.u32 	[%rd1], {%r578, %r1028};
	xor.b32  	%r1027, %r4, 362436069;
	add.s32 	%r1026, %r576, 521288629;
	st.local.v2.u32 	[%rd1+8], {%r1027, %r1026};
	xor.b32  	%r1025, %r576, 88675123;
	add.s32 	%r1024, %r4, 5783321;
	st.local.v2.u32 	[%rd1+16], {%r1025, %r1024};
	setp.eq.s32 	%p1, %r3, 0;
	@%p1 bra 	$L__BB0_115;
	cvt.s64.s32 	%rd69, %r3;
	mov.b32 	%r1011, 0;
$L__BB0_2:
	mov.u64 	%rd3, %rd69;
	and.b64  	%rd4, %rd3, 3;
	setp.eq.s64 	%p2, %rd4, 0;
	@%p2 bra 	$L__BB0_114;
	mul.wide.u32 	%rd15, %r1011, 3200;
	mov.u64 	%rd16, precalc_xorwow_matrix;
	add.s64 	%rd5, %rd16, %rd15;
	mov.b32 	%r1024, 0;
	mov.u32 	%r1025, %r1024;
	mov.u32 	%r1026, %r1024;
	mov.u32 	%r1027, %r1024;
	mov.u32 	%r1028, %r1024;
	mov.u32 	%r1017, %r1024;
$L__BB0_4:
	mul.wide.u32 	%rd17, %r1017, 4;
	add.s64 	%rd18, %rd1, %rd17;
	ld.local.u32 	%r23, [%rd18+4];
	shl.b32 	%r24, %r1017, 5;
	mov.b32 	%r1023, 0;
$L__BB0_5:
	.pragma "nounroll";
	shr.u32 	%r582, %r23, %r1023;
	and.b32  	%r583, %r582, 1;
	setp.eq.b32 	%p3, %r583, 1;
	not.pred 	%p4, %p3;
	add.s32 	%r584, %r24, %r1023;
	mul.lo.s32 	%r585, %r584, 5;
	mul.wide.u32 	%rd19, %r585, 4;
	add.s64 	%rd6, %rd5, %rd19;
	@%p4 bra 	$L__BB0_7;
	ld.global.u32 	%r586, [%rd6];
	xor.b32  	%r1028, %r1028, %r586;
	ld.global.u32 	%r587, [%rd6+4];
	xor.b32  	%r1027, %r1027, %r587;
	ld.global.u32 	%r588, [%rd6+8];
	xor.b32  	%r1026, %r1026, %r588;
	ld.global.u32 	%r589, [%rd6+12];
	xor.b32  	%r1025, %r1025, %r589;
	ld.global.u32 	%r590, [%rd6+16];
	xor.b32  	%r1024, %r1024, %r590;
$L__BB0_7:
	and.b32  	%r592, %r582, 2;
	setp.eq.s32 	%p5, %r592, 0;
	@%p5 bra 	$L__BB0_9;
	ld.global.u32 	%r593, [%rd6+20];
	xor.b32  	%r1028, %r1028, %r593;
	ld.global.u32 	%r594, [%rd6+24];
	xor.b32  	%r1027, %r1027, %r594;
	ld.global.u32 	%r595, [%rd6+28];
	xor.b32  	%r1026, %r1026, %r595;
	ld.global.u32 	%r596, [%rd6+32];
	xor.b32  	%r1025, %r1025, %r596;
	ld.global.u32 	%r597, [%rd6+36];
	xor.b32  	%r1024, %r1024, %r597;
$L__BB0_9:
	and.b32  	%r599, %r582, 4;
	setp.eq.s32 	%p6, %r599, 0;
	@%p6 bra 	$L__BB0_11;
	ld.global.u32 	%r600, [%rd6+40];
	xor.b32  	%r1028, %r1028, %r600;
	ld.global.u32 	%r601, [%rd6+44];
	xor.b32  	%r1027, %r1027, %r601;
	ld.global.u32 	%r602, [%rd6+48];
	xor.b32  	%r1026, %r1026, %r602;
	ld.global.u32 	%r603, [%rd6+52];
	xor.b32  	%r1025, %r1025, %r603;
	ld.global.u32 	%r604, [%rd6+56];
	xor.b32  	%r1024, %r1024, %r604;
$L__BB0_11:
	and.b32  	%r606, %r582, 8;
	setp.eq.s32 	%p7, %r606, 0;
	@%p7 bra 	$L__BB0_13;
	ld.global.u32 	%r607, [%rd6+60];
	xor.b32  	%r1028, %r1028, %r607;
	ld.global.u32 	%r608, [%rd6+64];
	xor.b32  	%r1027, %r1027, %r608;
	ld.global.u32 	%r609, [%rd6+68];
	xor.b32  	%r1026, %r1026, %r609;
	ld.global.u32 	%r610, [%rd6+72];
	xor.b32  	%r1025, %r1025, %r610;
	ld.global.u32 	%r611, [%rd6+76];
	xor.b32  	%r1024, %r1024, %r611;
$L__BB0_13:
	and.b32  	%r613, %r582, 16;
	setp.eq.s32 	%p8, %r613, 0;
	@%p8 bra 	$L__BB0_15;
	ld.global.u32 	%r614, [%rd6+80];
	xor.b32  	%r1028, %r1028, %r614;
	ld.global.u32 	%r615, [%rd6+84];
	xor.b32  	%r1027, %r1027, %r615;
	ld.global.u32 	%r616, [%rd6+88];
	xor.b32  	%r1026, %r1026, %r616;
	ld.global.u32 	%r617, [%rd6+92];
	xor.b32  	%r1025, %r1025, %r617;
	ld.global.u32 	%r618, [%rd6+96];
	xor.b32  	%r1024, %r1024, %r618;
$L__BB0_15:
	and.b32  	%r620, %r582, 32;
	setp.eq.s32 	%p9, %r620, 0;
	@%p9 bra 	$L__BB0_17;
	ld.global.u32 	%r621, [%rd6+100];
	xor.b32  	%r1028, %r1028, %r621;
	ld.global.u32 	%r622, [%rd6+104];
	xor.b32  	%r1027, %r1027, %r622;
	ld.global.u32 	%r623, [%rd6+108];
	xor.b32  	%r1026, %r1026, %r623;
	ld.global.u32 	%r624, [%rd6+112];
	xor.b32  	%r1025, %r1025, %r624;
	ld.global.u32 	%r625, [%rd6+116];
	xor.b32  	%r1024, %r1024, %r625;
$L__BB0_17:
	and.b32  	%r627, %r582, 64;
	setp.eq.s32 	%p10, %r627, 0;
	@%p10 bra 	$L__BB0_19;
	ld.global.u32 	%r628, [%rd6+120];
	xor.b32  	%r1028, %r1028, %r628;
	ld.global.u32 	%r629, [%rd6+124];
	xor.b32  	%r1027, %r1027, %r629;
	ld.global.u32 	%r630, [%rd6+128];
	xor.b32  	%r1026, %r1026, %r630;
	ld.global.u32 	%r631, [%rd6+132];
	xor.b32  	%r1025, %r1025, %r631;
	ld.global.u32 	%r632, [%rd6+136];
	xor.b32  	%r1024, %r1024, %r632;
$L__BB0_19:
	and.b32  	%r634, %r582, 128;
	setp.eq.s32 	%p11, %r634, 0;
	@%p11 bra 	$L__BB0_21;
	ld.global.u32 	%r635, [%rd6+140];
	xor.b32  	%r1028, %r1028, %r635;
	ld.global.u32 	%r636, [%rd6+144];
	xor.b32  	%r1027, %r1027, %r636;
	ld.global.u32 	%r637, [%rd6+148];
	xor.b32  	%r1026, %r1026, %r637;
	ld.global.u32 	%r638, [%rd6+152];
	xor.b32  	%r1025, %r1025, %r638;
	ld.global.u32 	%r639, [%rd6+156];
	xor.b32  	%r1024, %r1024, %r639;
$L__BB0_21:
	and.b32  	%r641, %r582, 256;
	setp.eq.s32 	%p12, %r641, 0;
	@%p12 bra 	$L__BB0_23;
	ld.global.u32 	%r642, [%rd6+160];
	xor.b32  	%r1028, %r1028, %r642;
	ld.global.u32 	%r643, [%rd6+164];
	xor.b32  	%r1027, %r1027, %r643;
	ld.global.u32 	%r644, [%rd6+168];
	xor.b32  	%r1026, %r1026, %r644;
	ld.global.u32 	%r645, [%rd6+172];
	xor.b32  	%r1025, %r1025, %r645;
	ld.global.u32 	%r646, [%rd6+176];
	xor.b32  	%r1024, %r1024, %r646;
$L__BB0_23:
	and.b32  	%r648, %r582, 512;
	setp.eq.s32 	%p13, %r648, 0;
	@%p13 bra 	$L__BB0_25;
	ld.global.u32 	%r649, [%rd6+180];
	xor.b32  	%r1028, %r1028, %r649;
	ld.global.u32 	%r650, [%rd6+184];
	xor.b32  	%r1027, %r1027, %r650;
	ld.global.u32 	%r651, [%rd6+188];
	xor.b32  	%r1026, %r1026, %r651;
	ld.global.u32 	%r652, [%rd6+192];
	xor.b32  	%r1025, %r1025, %r652;
	ld.global.u32 	%r653, [%rd6+196];
	xor.b32  	%r1024, %r1024, %r653;
$L__BB0_25:
	and.b32  	%r655, %r582, 1024;
	setp.eq.s32 	%p14, %r655, 0;
	@%p14 bra 	$L__BB0_27;
	ld.global.u32 	%r656, [%rd6+200];
	xor.b32  	%r1028, %r1028, %r656;
	ld.global.u32 	%r657, [%rd6+204];
	xor.b32  	%r1027, %r1027, %r657;
	ld.global.u32 	%r658, [%rd6+208];
	xor.b32  	%r1026, %r1026, %r658;
	ld.global.u32 	%r659, [%rd6+212];
	xor.b32  	%r1025, %r1025, %r659;
	ld.global.u32 	%r660, [%rd6+216];
	xor.b32  	%r1024, %r1024, %r660;
$L__BB0_27:
	and.b32  	%r662, %r582, 2048;
	setp.eq.s32 	%p15, %r662, 0;
	@%p15 bra 	$L__BB0_29;
	ld.global.u32 	%r663, [%rd6+220];
	xor.b32  	%r1028, %r1028, %r663;
	ld.global.u32 	%r664, [%rd6+224];
	xor.b32  	%r1027, %r1027, %r664;
	ld.global.u32 	%r665, [%rd6+228];
	xor.b32  	%r1026, %r1026, %r665;
	ld.global.u32 	%r666, [%rd6+232];
	xor.b32  	%r1025, %r1025, %r666;
	ld.global.u32 	%r667, [%rd6+236];
	xor.b32  	%r1024, %r1024, %r667;
$L__BB0_29:
	and.b32  	%r669, %r582, 4096;
	setp.eq.s32 	%p16, %r669, 0;
	@%p16 bra 	$L__BB0_31;
	ld.global.u32 	%r670, [%rd6+240];
	xor.b32  	%r1028, %r1028, %r670;
	ld.global.u32 	%r671, [%rd6+244];
	xor.b32  	%r1027, %r1027, %r671;
	ld.global.u32 	%r672, [%rd6+248];
	xor.b32  	%r1026, %r1026, %r672;
	ld.global.u32 	%r673, [%rd6+252];
	xor.b32  	%r1025, %r1025, %r673;
	ld.global.u32 	%r674, [%rd6+256];
	xor.b32  	%r1024, %r1024, %r674;
$L__BB0_31:
	and.b32  	%r676, %r582, 8192;
	setp.eq.s32 	%p17, %r676, 0;
	@%p17 bra 	$L__BB0_33;
	ld.global.u32 	%r677, [%rd6+260];
	xor.b32  	%r1028, %r1028, %r677;
	ld.global.u32 	%r678, [%rd6+264];
	xor.b32  	%r1027, %r1027, %r678;
	ld.global.u32 	%r679, [%rd6+268];
	xor.b32  	%r1026, %r1026, %r679;
	ld.global.u32 	%r680, [%rd6+272];
	xor.b32  	%r1025, %r1025, %r680;
	ld.global.u32 	%r681, [%rd6+276];
	xor.b32  	%r1024, %r1024, %r681;
$L__BB0_33:
	and.b32  	%r683, %r582, 16384;
	setp.eq.s32 	%p18, %r683, 0;
	@%p18 bra 	$L__BB0_35;
	ld.global.u32 	%r684, [%rd6+280];
	xor.b32  	%r1028, %r1028, %r684;
	ld.global.u32 	%r685, [%rd6+284];
	xor.b32  	%r1027, %r1027, %r685;
	ld.global.u32 	%r686, [%rd6+288];
	xor.b32  	%r1026, %r1026, %r686;
	ld.global.u32 	%r687, [%rd6+292];
	xor.b32  	%r1025, %r1025, %r687;
	ld.global.u32 	%r688, [%rd6+296];
	xor.b32  	%r1024, %r1024, %r688;
$L__BB0_35:
	and.b32  	%r690, %r582, 32768;
	setp.eq.s32 	%p19, %r690, 0;
	@%p19 bra 	$L__BB0_37;
	ld.global.u32 	%r691, [%rd6+300];
	xor.b32  	%r1028, %r1028, %r691;
	ld.global.u32 	%r692, [%rd6+304];
	xor.b32  	%r1027, %r1027, %r692;
	ld.global.u32 	%r693, [%rd6+308];
	xor.b32  	%r1026, %r1026, %r693;
	ld.global.u32 	%r694, [%rd6+312];
	xor.b32  	%r1025, %r1025, %r694;
	ld.global.u32 	%r695, [%rd6+316];
	xor.b32  	%r1024, %r1024, %r695;
$L__BB0_37:
	add.s32 	%r1023, %r1023, 16;
	setp.ne.s32 	%p20, %r1023, 32;
	@%p20 bra 	$L__BB0_5;
	mad.lo.s32 	%r696, %r1017, -31, %r24;
	add.s32 	%r1017, %r696, 1;
	setp.ne.s32 	%p21, %r1017, 5;
	@%p21 bra 	$L__BB0_4;
	st.local.u32 	[%rd1+4], %r1028;
	st.local.v2.u32 	[%rd1+8], {%r1027, %r1026};
	st.local.v2.u32 	[%rd1+16], {%r1025, %r1024};
	setp.eq.s64 	%p22, %rd4, 1;
	@%p22 bra 	$L__BB0_114;
	mov.b32 	%r1024, 0;
	mov.u32 	%r1025, %r1024;
	mov.u32 	%r1026, %r1024;
	mov.u32 	%r1027, %r1024;
	mov.u32 	%r1028, %r1024;
	mov.u32 	%r1109, %r1024;
$L__BB0_41:
	mul.wide.u32 	%rd20, %r1109, 4;
	add.s64 	%rd21, %rd1, %rd20;
	ld.local.u32 	%r199, [%rd21+4];
	shl.b32 	%r200, %r1109, 5;
	mov.b32 	%r1115, 0;
$L__BB0_42:
	.pragma "nounroll";
	shr.u32 	%r699, %r199, %r1115;
	and.b32  	%r700, %r699, 1;
	setp.eq.b32 	%p23, %r700, 1;
	not.pred 	%p24, %p23;
	add.s32 	%r701, %r200, %r1115;
	mul.lo.s32 	%r702, %r701, 5;
	mul.wide.u32 	%rd22, %r702, 4;
	add.s64 	%rd7, %rd5, %rd22;
	@%p24 bra 	$L__BB0_44;
	ld.global.u32 	%r703, [%rd7];
	xor.b32  	%r1028, %r1028, %r703;
	ld.global.u32 	%r704, [%rd7+4];
	xor.b32  	%r1027, %r1027, %r704;
	ld.global.u32 	%r705, [%rd7+8];
	xor.b32  	%r1026, %r1026, %r705;
	ld.global.u32 	%r706, [%rd7+12];
	xor.b32  	%r1025, %r1025, %r706;
	ld.global.u32 	%r707, [%rd7+16];
	xor.b32  	%r1024, %r1024, %r707;
$L__BB0_44:
	and.b32  	%r709, %r699, 2;
	setp.eq.s32 	%p25, %r709, 0;
	@%p25 bra 	$L__BB0_46;
	ld.global.u32 	%r710, [%rd7+20];
	xor.b32  	%r1028, %r1028, %r710;
	ld.global.u32 	%r711, [%rd7+24];
	xor.b32  	%r1027, %r1027, %r711;
	ld.global.u32 	%r712, [%rd7+28];
	xor.b32  	%r1026, %r1026, %r712;
	ld.global.u32 	%r713, [%rd7+32];
	xor.b32  	%r1025, %r1025, %r713;
	ld.global.u32 	%r714, [%rd7+36];
	xor.b32  	%r1024, %r1024, %r714;
$L__BB0_46:
	and.b32  	%r716, %r699, 4;
	setp.eq.s32 	%p26, %r716, 0;
	@%p26 bra 	$L__BB0_48;
	ld.global.u32 	%r717, [%rd7+40];
	xor.b32  	%r1028, %r1028, %r717;
	ld.global.u32 	%r718, [%rd7+44];
	xor.b32  	%r1027, %r1027, %r718;
	ld.global.u32 	%r719, [%rd7+48];
	xor.b32  	%r1026, %r1026, %r719;
	ld.global.u32 	%r720, [%rd7+52];
	xor.b32  	%r1025, %r1025, %r720;
	ld.global.u32 	%r721, [%rd7+56];
	xor.b32  	%r1024, %r1024, %r721;
$L__BB0_48:
	and.b32  	%r723, %r699, 8;
	setp.eq.s32 	%p27, %r723, 0;
	@%p27 bra 	$L__BB0_50;
	ld.global.u32 	%r724, [%rd7+60];
	xor.b32  	%r1028, %r1028, %r724;
	ld.global.u32 	%r725, [%rd7+64];
	xor.b32  	%r1027, %r1027, %r725;
	ld.global.u32 	%r726, [%rd7+68];
	xor.b32  	%r1026, %r1026, %r726;
	ld.global.u32 	%r727, [%rd7+72];
	xor.b32  	%r1025, %r1025, %r727;
	ld.global.u32 	%r728, [%rd7+76];
	xor.b32  	%r1024, %r1024, %r728;
$L__BB0_50:
	and.b32  	%r730, %r699, 16;
	setp.eq.s32 	%p28, %r730, 0;
	@%p28 bra 	$L__BB0_52;
	ld.global.u32 	%r731, [%rd7+80];
	xor.b32  	%r1028, %r1028, %r731;
	ld.global.u32 	%r732, [%rd7+84];
	xor.b32  	%r1027, %r1027, %r732;
	ld.global.u32 	%r733, [%rd7+88];
	xor.b32  	%r1026, %r1026, %r733;
	ld.global.u32 	%r734, [%rd7+92];
	xor.b32  	%r1025, %r1025, %r734;
	ld.global.u32 	%r735, [%rd7+96];
	xor.b32  	%r1024, %r1024, %r735;
$L__BB0_52:
	and.b32  	%r737, %r699, 32;
	setp.eq.s32 	%p29, %r737, 0;
	@%p29 bra 	$L__BB0_54;
	ld.global.u32 	%r738, [%rd7+100];
	xor.b32  	%r1028, %r1028, %r738;
	ld.global.u32 	%r739, [%rd7+104];
	xor.b32  	%r1027, %r1027, %r739;
	ld.global.u32 	%r740, [%rd7+108];
	xor.b32  	%r1026, %r1026, %r740;
	ld.global.u32 	%r741, [%rd7+112];
	xor.b32  	%r1025, %r1025, %r741;
	ld.global.u32 	%r742, [%rd7+116];
	xor.b32  	%r1024, %r1024, %r742;
$L__BB0_54:
	and.b32  	%r744, %r699, 64;
	setp.eq.s32 	%p30, %r744, 0;
	@%p30 bra 	$L__BB0_56;
	ld.global.u32 	%r745, [%rd7+120];
	xor.b32  	%r1028, %r1028, %r745;
	ld.global.u32 	%r746, [%rd7+124];
	xor.b32  	%r1027, %r1027, %r746;
	ld.global.u32 	%r747, [%rd7+128];
	xor.b32  	%r1026, %r1026, %r747;
	ld.global.u32 	%r748, [%rd7+132];
	xor.b32  	%r1025, %r1025, %r748;
	ld.global.u32 	%r749, [%rd7+136];
	xor.b32  	%r1024, %r1024, %r749;
$L__BB0_56:
	and.b32  	%r751, %r699, 128;
	setp.eq.s32 	%p31, %r751, 0;
	@%p31 bra 	$L__BB0_58;
	ld.global.u32 	%r752, [%rd7+140];
	xor.b32  	%r1028, %r1028, %r752;
	ld.global.u32 	%r753, [%rd7+144];
	xor.b32  	%r1027, %r1027, %r753;
	ld.global.u32 	%r754, [%rd7+148];
	xor.b32  	%r1026, %r1026, %r754;
	ld.global.u32 	%r755, [%rd7+152];
	xor.b32  	%r1025, %r1025, %r755;
	ld.global.u32 	%r756, [%rd7+156];
	xor.b32  	%r1024, %r1024, %r756;
$L__BB0_58:
	and.b32  	%r758, %r699, 256;
	setp.eq.s32 	%p32, %r758, 0;
	@%p32 bra 	$L__BB0_60;
	ld.global.u32 	%r759, [%rd7+160];
	xor.b32  	%r1028, %r1028, %r759;
	ld.global.u32 	%r760, [%rd7+164];
	xor.b32  	%r1027, %r1027, %r760;
	ld.global.u32 	%r761, [%rd7+168];
	xor.b32  	%r1026, %r1026, %r761;
	ld.global.u32 	%r762, [%rd7+172];
	xor.b32  	%r1025, %r1025, %r762;
	ld.global.u32 	%r763, [%rd7+176];
	xor.b32  	%r1024, %r1024, %r763;
$L__BB0_60:
	and.b32  	%r765, %r699, 512;
	setp.eq.s32 	%p33, %r765, 0;
	@%p33 bra 	$L__BB0_62;
	ld.global.u32 	%r766, [%rd7+180];
	xor.b32  	%r1028, %r1028, %r766;
	ld.global.u32 	%r767, [%rd7+184];
	xor.b32  	%r1027, %r1027, %r767;
	ld.global.u32 	%r768, [%rd7+188];
	xor.b32  	%r1026, %r1026, %r768;
	ld.global.u32 	%r769, [%rd7+192];
	xor.b32  	%r1025, %r1025, %r769;
	ld.global.u32 	%r770, [%rd7+196];
	xor.b32  	%r1024, %r1024, %r770;
$L__BB0_62:
	and.b32  	%r772, %r699, 1024;
	setp.eq.s32 	%p34, %r772, 0;
	@%p34 bra 	$L__BB0_64;
	ld.global.u32 	%r773, [%rd7+200];
	xor.b32  	%r1028, %r1028, %r773;
	ld.global.u32 	%r774, [%rd7+204];
	xor.b32  	%r1027, %r1027, %r774;
	ld.global.u32 	%r775, [%rd7+208];
	xor.b32  	%r1026, %r1026, %r775;
	ld.global.u32 	%r776, [%rd7+212];
	xor.b32  	%r1025, %r1025, %r776;
	ld.global.u32 	%r777, [%rd7+216];
	xor.b32  	%r1024, %r1024, %r777;
$L__BB0_64:
	and.b32  	%r779, %r699, 2048;
	setp.eq.s32 	%p35, %r779, 0;
	@%p35 bra 	$L__BB0_66;
	ld.global.u32 	%r780, [%rd7+220];
	xor.b32  	%r1028, %r1028, %r780;
	ld.global.u32 	%r781, [%rd7+224];
	xor.b32  	%r1027, %r1027, %r781;
	ld.global.u32 	%r782, [%rd7+228];
	xor.b32  	%r1026, %r1026, %r782;
	ld.global.u32 	%r783, [%rd7+232];
	xor.b32  	%r1025, %r1025, %r783;
	ld.global.u32 	%r784, [%rd7+236];
	xor.b32  	%r1024, %r1024, %r784;
$L__BB0_66:
	and.b32  	%r786, %r699, 4096;
	setp.eq.s32 	%p36, %r786, 0;
	@%p36 bra 	$L__BB0_68;
	ld.global.u32 	%r787, [%rd7+240];
	xor.b32  	%r1028, %r1028, %r787;
	ld.global.u32 	%r788, [%rd7+244];
	xor.b32  	%r1027, %r1027, %r788;
	ld.global.u32 	%r789, [%rd7+248];
	xor.b32  	%r1026, %r1026, %r789;
	ld.global.u32 	%r790, [%rd7+252];
	xor.b32  	%r1025, %r1025, %r790;
	ld.global.u32 	%r791, [%rd7+256];
	xor.b32  	%r1024, %r1024, %r791;
$L__BB0_68:
	and.b32  	%r793, %r699, 8192;
	setp.eq.s32 	%p37, %r793, 0;
	@%p37 bra 	$L__BB0_70;
	ld.global.u32 	%r794, [%rd7+260];
	xor.b32  	%r1028, %r1028, %r794;
	ld.global.u32 	%r795, [%rd7+264];
	xor.b32  	%r1027, %r1027, %r795;
	ld.global.u32 	%r796, [%rd7+268];
	xor.b32  	%r1026, %r1026, %r796;
	ld.global.u32 	%r797, [%rd7+272];
	xor.b32  	%r1025, %r1025, %r797;
	ld.global.u32 	%r798, [%rd7+276];
	xor.b32  	%r1024, %r1024, %r798;
$L__BB0_70:
	and.b32  	%r800, %r699, 16384;
	setp.eq.s32 	%p38, %r800, 0;
	@%p38 bra 	$L__BB0_72;
	ld.global.u32 	%r801, [%rd7+280];
	xor.b32  	%r1028, %r1028, %r801;
	ld.global.u32 	%r802, [%rd7+284];
	xor.b32  	%r1027, %r1027, %r802;
	ld.global.u32 	%r803, [%rd7+288];
	xor.b32  	%r1026, %r1026, %r803;
	ld.global.u32 	%r804, [%rd7+292];
	xor.b32  	%r1025, %r1025, %r804;
	ld.global.u32 	%r805, [%rd7+296];
	xor.b32  	%r1024, %r1024, %r805;
$L__BB0_72:
	and.b32  	%r807, %r699, 32768;
	setp.eq.s32 	%p39, %r807, 0;
	@%p39 bra 	$L__BB0_74;
	ld.global.u32 	%r808, [%rd7+300];
	xor.b32  	%r1028, %r1028, %r808;
	ld.global.u32 	%r809, [%rd7+304];
	xor.b32  	%r1027, %r1027, %r809;
	ld.global.u32 	%r810, [%rd7+308];
	xor.b32  	%r1026, %r1026, %r810;
	ld.global.u32 	%r811, [%rd7+312];
	xor.b32  	%r1025, %r1025, %r811;
	ld.global.u32 	%r812, [%rd7+316];
	xor.b32  	%r1024, %r1024, %r812;
$L__BB0_74:
	add.s32 	%r1115, %r1115, 16;
	setp.ne.s32 	%p40, %r1115, 32;
	@%p40 bra 	$L__BB0_42;
	mad.lo.s32 	%r813, %r1109, -31, %r200;
	add.s32 	%r1109, %r813, 1;
	setp.ne.s32 	%p41, %r1109, 5;
	@%p41 bra 	$L__BB0_41;
	st.local.u32 	[%rd1+4], %r1028;
	st.local.v2.u32 	[%rd1+8], {%r1027, %r1026};
	st.local.v2.u32 	[%rd1+16], {%r1025, %r1024};
	setp.ne.s64 	%p42, %rd4, 3;
	@%p42 bra 	$L__BB0_114;
	mov.b32 	%r1024, 0;
	mov.u32 	%r1025, %r1024;
	mov.u32 	%r1026, %r1024;
	mov.u32 	%r1027, %r1024;
	mov.u32 	%r1028, %r1024;
	mov.u32 	%r1201, %r1024;
$L__BB0_78:
	mul.wide.u32 	%rd23, %r1201, 4;
	add.s64 	%rd24, %rd1, %rd23;
	ld.local.u32 	%r375, [%rd24+4];
	shl.b32 	%r376, %r1201, 5;
	mov.b32 	%r1207, 0;
$L__BB0_79:
	.pragma "nounroll";
	shr.u32 	%r816, %r375, %r1207;
	and.b32  	%r817, %r816, 1;
	setp.eq.b32 	%p43, %r817, 1;
	not.pred 	%p44, %p43;
	add.s32 	%r818, %r376, %r1207;
	mul.lo.s32 	%r819, %r818, 5;
	mul.wide.u32 	%rd25, %r819, 4;
	add.s64 	%rd8, %rd5, %rd25;
	@%p44 bra 	$L__BB0_81;
	ld.global.u32 	%r820, [%rd8];
	xor.b32  	%r1028, %r1028, %r820;
	ld.global.u32 	%r821, [%rd8+4];
	xor.b32  	%r1027, %r1027, %r821;
	ld.global.u32 	%r822, [%rd8+8];
	xor.b32  	%r1026, %r1026, %r822;
	ld.global.u32 	%r823, [%rd8+12];
	xor.b32  	%r1025, %r1025, %r823;
	ld.global.u32 	%r824, [%rd8+16];
	xor.b32  	%r1024, %r1024, %r824;
$L__BB0_81:
	and.b32  	%r826, %r816, 2;
	setp.eq.s32 	%p45, %r826, 0;
	@%p45 bra 	$L__BB0_83;
	ld.global.u32 	%r827, [%rd8+20];
	xor.b32  	%r1028, %r1028, %r827;
	ld.global.u32 	%r828, [%rd8+24];
	xor.b32  	%r1027, %r1027, %r828;
	ld.global.u32 	%r829, [%rd8+28];
	xor.b32  	%r1026, %r1026, %r829;
	ld.global.u32 	%r830, [%rd8+32];
	xor.b32  	%r1025, %r1025, %r830;
	ld.global.u32 	%r831, [%rd8+36];
	xor.b32  	%r1024, %r1024, %r831;
$L__BB0_83:
	and.b32  	%r833, %r816, 4;
	setp.eq.s32 	%p46, %r833, 0;
	@%p46 bra 	$L__BB0_85;
	ld.global.u32 	%r834, [%rd8+40];
	xor.b32  	%r1028, %r1028, %r834;
	ld.global.u32 	%r835, [%rd8+44];
	xor.b32  	%r1027, %r1027, %r835;
	ld.global.u32 	%r836, [%rd8+48];
	xor.b32  	%r1026, %r1026, %r836;
	ld.global.u32 	%r837, [%rd8+52];
	xor.b32  	%r1025, %r1025, %r837;
	ld.global.u32 	%r838, [%rd8+56];
	xor.b32  	%r1024, %r1024, %r838;
$L__BB0_85:
	and.b32  	%r840, %r816, 8;
	setp.eq.s32 	%p47, %r840, 0;
	@%p47 bra 	$L__BB0_87;
	ld.global.u32 	%r841, [%rd8+60];
	xor.b32  	%r1028, %r1028, %r841;
	ld.global.u32 	%r842, [%rd8+64];
	xor.b32  	%r1027, %r1027, %r842;
	ld.global.u32 	%r843, [%rd8+68];
	xor.b32  	%r1026, %r1026, %r843;
	ld.global.u32 	%r844, [%rd8+72];
	xor.b32  	%r1025, %r1025, %r844;
	ld.global.u32 	%r845, [%rd8+76];
	xor.b32  	%r1024, %r1024, %r845;
$L__BB0_87:
	and.b32  	%r847, %r816, 16;
	setp.eq.s32 	%p48, %r847, 0;
	@%p48 bra 	$L__BB0_89;
	ld.global.u32 	%r848, [%rd8+80];
	xor.b32  	%r1028, %r1028, %r848;
	ld.global.u32 	%r849, [%rd8+84];
	xor.b32  	%r1027, %r1027, %r849;
	ld.global.u32 	%r850, [%rd8+88];
	xor.b32  	%r1026, %r1026, %r850;
	ld.global.u32 	%r851, [%rd8+92];
	xor.b32  	%r1025, %r1025, %r851;
	ld.global.u32 	%r852, [%rd8+96];
	xor.b32  	%r1024, %r1024, %r852;
$L__BB0_89:
	and.b32  	%r854, %r816, 32;
	setp.eq.s32 	%p49, %r854, 0;
	@%p49 bra 	$L__BB0_91;
	ld.global.u32 	%r855, [%rd8+100];
	xor.b32  	%r1028, %r1028, %r855;
	ld.global.u32 	%r856, [%rd8+104];
	xor.b32  	%r1027, %r1027, %r856;
	ld.global.u32 	%r857, [%rd8+108];
	xor.b32  	%r1026, %r1026, %r857;
	ld.global.u32 	%r858, [%rd8+112];
	xor.b32  	%r1025, %r1025, %r858;
	ld.global.u32 	%r859, [%rd8+116];
	xor.b32  	%r1024, %r1024, %r859;
$L__BB0_91:
	and.b32  	%r861, %r816, 64;
	setp.eq.s32 	%p50, %r861, 0;
	@%p50 bra 	$L__BB0_93;
	ld.global.u32 	%r862, [%rd8+120];
	xor.b32  	%r1028, %r1028, %r862;
	ld.global.u32 	%r863, [%rd8+124];
	xor.b32  	%r1027, %r1027, %r863;
	ld.global.u32 	%r864, [%rd8+128];
	xor.b32  	%r1026, %r1026, %r864;
	ld.global.u32 	%r865, [%rd8+132];
	xor.b32  	%r1025, %r1025, %r865;
	ld.global.u32 	%r866, [%rd8+136];
	xor.b32  	%r1024, %r1024, %r866;
$L__BB0_93:
	and.b32  	%r868, %r816, 128;
	setp.eq.s32 	%p51, %r868, 0;
	@%p51 bra 	$L__BB0_95;
	ld.global.u32 	%r869, [%rd8+140];
	xor.b32  	%r1028, %r1028, %r869;
	ld.global.u32 	%r870, [%rd8+144];
	xor.b32  	%r1027, %r1027, %r870;
	ld.global.u32 	%r871, [%rd8+148];
	xor.b32  	%r1026, %r1026, %r871;
	ld.global.u32 	%r872, [%rd8+152];
	xor.b32  	%r1025, %r1025, %r872;
	ld.global.u32 	%r873, [%rd8+156];
	xor.b32  	%r1024, %r1024, %r873;
$L__BB0_95:
	and.b32  	%r875, %r816, 256;
	setp.eq.s32 	%p52, %r875, 0;
	@%p52 bra 	$L__BB0_97;
	ld.global.u32 	%r876, [%rd8+160];
	xor.b32  	%r1028, %r1028, %r876;
	ld.global.u32 	%r877, [%rd8+164];
	xor.b32  	%r1027, %r1027, %r877;
	ld.global.u32 	%r878, [%rd8+168];
	xor.b32  	%r1026, %r1026, %r878;
	ld.global.u32 	%r879, [%rd8+172];
	xor.b32  	%r1025, %r1025, %r879;
	ld.global.u32 	%r880, [%rd8+176];
	xor.b32  	%r1024, %r1024, %r880;
$L__BB0_97:
	and.b32  	%r882, %r816, 512;
	setp.eq.s32 	%p53, %r882, 0;
	@%p53 bra 	$L__BB0_99;
	ld.global.u32 	%r883, [%rd8+180];
	xor.b32  	%r1028, %r1028, %r883;
	ld.global.u32 	%r884, [%rd8+184];
	xor.b32  	%r1027, %r1027, %r884;
	ld.global.u32 	%r885, [%rd8+188];
	xor.b32  	%r1026, %r1026, %r885;
	ld.global.u32 	%r886, [%rd8+192];
	xor.b32  	%r1025, %r1025, %r886;
	ld.global.u32 	%r887, [%rd8+196];
	xor.b32  	%r1024, %r1024, %r887;
$L__BB0_99:
	and.b32  	%r889, %r816, 1024;
	setp.eq.s32 	%p54, %r889, 0;
	@%p54 bra 	$L__BB0_101;
	ld.global.u32 	%r890, [%rd8+200];
	xor.b32  	%r1028, %r1028, %r890;
	ld.global.u32 	%r891, [%rd8+204];
	xor.b32  	%r1027, %r1027, %r891;
	ld.global.u32 	%r892, [%rd8+208];
	xor.b32  	%r1026, %r1026, %r892;
	ld.global.u32 	%r893, [%rd8+212];
	xor.b32  	%r1025, %r1025, %r893;
	ld.global.u32 	%r894, [%rd8+216];
	xor.b32  	%r1024, %r1024, %r894;
$L__BB0_101:
	and.b32  	%r896, %r816, 2048;
	setp.eq.s32 	%p55, %r896, 0;
	@%p55 bra 	$L__BB0_103;
	ld.global.u32 	%r897, [%rd8+220];
	xor.b32  	%r1028, %r1028, %r897;
	ld.global.u32 	%r898, [%rd8+224];
	xor.b32  	%r1027, %r1027, %r898;
	ld.global.u32 	%r899, [%rd8+228];
	xor.b32  	%r1026, %r1026, %r899;
	ld.global.u32 	%r900, [%rd8+232];
	xor.b32  	%r1025, %r1025, %r900;
	ld.global.u32 	%r901, [%rd8+236];
	xor.b32  	%r1024, %r1024, %r901;
$L__BB0_103:
	and.b32  	%r903, %r816, 4096;
	setp.eq.s32 	%p56, %r903, 0;
	@%p56 bra 	$L__BB0_105;
	ld.global.u32 	%r904, [%rd8+240];
	xor.b32  	%r1028, %r1028, %r904;
	ld.global.u32 	%r905, [%rd8+244];
	xor.b32  	%r1027, %r1027, %r905;
	ld.global.u32 	%r906, [%rd8+248];
	xor.b32  	%r1026, %r1026, %r906;
	ld.global.u32 	%r907, [%rd8+252];
	xor.b32  	%r1025, %r1025, %r907;
	ld.global.u32 	%r908, [%rd8+256];
	xor.b32  	%r1024, %r1024, %r908;
$L__BB0_105:
	and.b32  	%r910, %r816, 8192;
	setp.eq.s32 	%p57, %r910, 0;
	@%p57 bra 	$L__BB0_107;
	ld.global.u32 	%r911, [%rd8+260];
	xor.b32  	%r1028, %r1028, %r911;
	ld.global.u32 	%r912, [%rd8+264];
	xor.b32  	%r1027, %r1027, %r912;
	ld.global.u32 	%r913, [%rd8+268];
	xor.b32  	%r1026, %r1026, %r913;
	ld.global.u32 	%r914, [%rd8+272];
	xor.b32  	%r1025, %r1025, %r914;
	ld.global.u32 	%r915, [%rd8+276];
	xor.b32  	%r1024, %r1024, %r915;
$L__BB0_107:
	and.b32  	%r917, %r816, 16384;
	setp.eq.s32 	%p58, %r917, 0;
	@%p58 bra 	$L__BB0_109;
	ld.global.u32 	%r918, [%rd8+280];
	xor.b32  	%r1028, %r1028, %r918;
	ld.global.u32 	%r919, [%rd8+284];
	xor.b32  	%r1027, %r1027, %r919;
	ld.global.u32 	%r920, [%rd8+288];
	xor.b32  	%r1026, %r1026, %r920;
	ld.global.u32 	%r921, [%rd8+292];
	xor.b32  	%r1025, %r1025, %r921;
	ld.global.u32 	%r922, [%rd8+296];
	xor.b32  	%r1024, %r1024, %r922;
$L__BB0_109:
	and.b32  	%r924, %r816, 32768;
	setp.eq.s32 	%p59, %r924, 0;
	@%p59 bra 	$L__BB0_111;
	ld.global.u32 	%r925, [%rd8+300];
	xor.b32  	%r1028, %r1028, %r925;
	ld.global.u32 	%r926, [%rd8+304];
	xor.b32  	%r1027, %r1027, %r926;
	ld.global.u32 	%r927, [%rd8+308];
	xor.b32  	%r1026, %r1026, %r927;
	ld.global.u32 	%r928, [%rd8+312];
	xor.b32  	%r1025, %r1025, %r928;
	ld.global.u32 	%r929, [%rd8+316];
	xor.b32  	%r1024, %r1024, %r929;
$L__BB0_111:
	add.s32 	%r1207, %r1207, 16;
	setp.ne.s32 	%p60, %r1207, 32;
	@%p60 bra 	$L__BB0_79;
	mad.lo.s32 	%r930, %r1201, -31, %r376;
	add.s32 	%r1201, %r930, 1;
	setp.ne.s32 	%p61, %r1201, 5;
	@%p61 bra 	$L__BB0_78;
	st.local.u32 	[%rd1+4], %r1028;
	st.local.v2.u32 	[%rd1+8], {%r1027, %r1026};
	st.local.v2.u32 	[%rd1+16], {%r1025, %r1024};
$L__BB0_114:
	shr.u64 	%rd69, %rd3, 2;
	add.s32 	%r1011, %r1011, 1;
	setp.gt.u64 	%p62, %rd3, 3;
	@%p62 bra 	$L__BB0_2;
$L__BB0_115:
	shl.b32 	%r932, %r1, 3;
	mov.u32 	%r933, _ZZ18leibniz_method_gpuPxE11compute_arr;
	add.s32 	%r556, %r933, %r932;
	mul.lo.s32 	%r934, %r5, 1703105765;
	sub.s32 	%r935, %r4, %r934;
	add.s32 	%r1298, %r935, 6977678;
	mov.b32 	%r1304, 0;
	mov.b64 	%rd70, 0;
$L__BB0_116:
	shr.u32 	%r936, %r1028, 2;
	xor.b32  	%r937, %r936, %r1028;
	shl.b32 	%r938, %r1024, 4;
	shl.b32 	%r939, %r937, 1;
	xor.b32  	%r940, %r939, %r938;
	xor.b32  	%r941, %r940, %r937;
	xor.b32  	%r942, %r941, %r1024;
	shr.u32 	%r943, %r1027, 2;
	xor.b32  	%r944, %r943, %r1027;
	shl.b32 	%r945, %r942, 4;
	shl.b32 	%r946, %r944, 1;
	xor.b32  	%r947, %r946, %r945;
	xor.b32  	%r948, %r947, %r944;
	xor.b32  	%r949, %r948, %r942;
	shr.u32 	%r950, %r1026, 2;
	xor.b32  	%r951, %r950, %r1026;
	shl.b32 	%r952, %r949, 4;
	shl.b32 	%r953, %r951, 1;
	xor.b32  	%r954, %r953, %r952;
	xor.b32  	%r955, %r954, %r951;
	xor.b32  	%r956, %r955, %r949;
	shr.u32 	%r957, %r1025, 2;
	xor.b32  	%r958, %r957, %r1025;
	shl.b32 	%r959, %r956, 4;
	shl.b32 	%r960, %r958, 1;
	xor.b32  	%r961, %r960, %r959;
	xor.b32  	%r962, %r961, %r958;
	xor.b32  	%r1028, %r962, %r956;
	shr.u32 	%r963, %r1024, 2;
	xor.b32  	%r964, %r963, %r1024;
	shl.b32 	%r965, %r1028, 4;
	shl.b32 	%r966, %r964, 1;
	xor.b32  	%r967, %r966, %r965;
	xor.b32  	%r968, %r967, %r964;
	xor.b32  	%r1027, %r968, %r1028;
	shr.u32 	%r969, %r942, 2;
	xor.b32  	%r970, %r969, %r942;
	shl.b32 	%r971, %r1027, 4;
	shl.b32 	%r972, %r970, 1;
	xor.b32  	%r973, %r972, %r971;
	xor.b32  	%r974, %r973, %r970;
	xor.b32  	%r1026, %r974, %r1027;
	shr.u32 	%r975, %r949, 2;
	xor.b32  	%r976, %r975, %r949;
	shl.b32 	%r977, %r1026, 4;
	shl.b32 	%r978, %r976, 1;
	xor.b32  	%r979, %r978, %r977;
	xor.b32  	%r980, %r979, %r976;
	xor.b32  	%r1025, %r980, %r1026;
	shr.u32 	%r981, %r956, 2;
	xor.b32  	%r982, %r981, %r956;
	shl.b32 	%r983, %r1025, 4;
	shl.b32 	%r984, %r982, 1;
	xor.b32  	%r985, %r984, %r983;
	xor.b32  	%r986, %r985, %r982;
	xor.b32  	%r1024, %r986, %r1025;
	add.s32 	%r987, %r1298, %r1024;
	add.s32 	%r988, %r942, %r1298;
	cvt.rn.f32.u32 	%f1, %r988;
	fma.rn.f32 	%f2, %f1, 0f2F800000, 0f2F000000;
	add.s32 	%r989, %r1298, %r949;
	add.s32 	%r990, %r989, 362437;
	cvt.rn.f32.u32 	%f3, %r990;
	fma.rn.f32 	%f4, %f3, 0f2F800000, 0f2F000000;
	mul.f32 	%f5, %f4, %f4;
	fma.rn.f32 	%f6, %f2, %f2, %f5;
	cvt.rzi.s32.f32 	%r991, %f6;
	cvt.s64.s32 	%rd27, %r991;
	add.s32 	%r992, %r1298, %r956;
	add.s32 	%r993, %r992, 724874;
	cvt.rn.f32.u32 	%f7, %r993;
	fma.rn.f32 	%f8, %f7, 0f2F800000, 0f2F000000;
	add.s32 	%r994, %r1298, %r1028;
	add.s32 	%r995, %r994, 1087311;
	cvt.rn.f32.u32 	%f9, %r995;
	fma.rn.f32 	%f10, %f9, 0f2F800000, 0f2F000000;
	mul.f32 	%f11, %f10, %f10;
	fma.rn.f32 	%f12, %f8, %f8, %f11;
	cvt.rzi.s32.f32 	%r996, %f12;
	cvt.s64.s32 	%rd28, %r996;
	add.s64 	%rd29, %rd27, %rd28;
	add.s32 	%r997, %r1298, %r1027;
	add.s32 	%r998, %r997, 1449748;
	cvt.rn.f32.u32 	%f13, %r998;
	fma.rn.f32 	%f14, %f13, 0f2F800000, 0f2F000000;
	add.s32 	%r999, %r1298, %r1026;
	add.s32 	%r1000, %r999, 1812185;
	cvt.rn.f32.u32 	%f15, %r1000;
	fma.rn.f32 	%f16, %f15, 0f2F800000, 0f2F000000;
	mul.f32 	%f17, %f16, %f16;
	fma.rn.f32 	%f18, %f14, %f14, %f17;
	cvt.rzi.s32.f32 	%r1001, %f18;
	cvt.s64.s32 	%rd30, %r1001;
	add.s64 	%rd31, %rd29, %rd30;
	add.s32 	%r1002, %r1298, %r1025;
	add.s32 	%r1003, %r1002, 2174622;
	cvt.rn.f32.u32 	%f19, %r1003;
	fma.rn.f32 	%f20, %f19, 0f2F800000, 0f2F000000;
	add.s32 	%r1004, %r987, 2537059;
	cvt.rn.f32.u32 	%f21, %r1004;
	fma.rn.f32 	%f22, %f21, 0f2F800000, 0f2F000000;
	mul.f32 	%f23, %f22, %f22;
	fma.rn.f32 	%f24, %f20, %f20, %f23;
	cvt.rzi.s32.f32 	%r1005, %f24;
	cvt.s64.s32 	%rd32, %r1005;
	add.s64 	%rd33, %rd31, %rd32;
	sub.s64 	%rd34, %rd70, %rd33;
	add.s64 	%rd70, %rd34, 4;
	add.s32 	%r1304, %r1304, 4;
	add.s32 	%r1298, %r1298, 2899496;
	setp.ne.s32 	%p63, %r1304, 100000000;
	@%p63 bra 	$L__BB0_116;
	st.shared.u64 	[%r556], %rd70;
	setp.ne.s32 	%p64, %r1, 0;
	@%p64 bra 	$L__BB0_119;
	cvta.to.global.u64 	%rd35, %rd12;
	mul.wide.u32 	%rd36, %r2, 8;
	add.s64 	%rd37, %rd35, %rd36;
	ld.shared.u64 	%rd38, [_ZZ18leibniz_method_gpuPxE11compute_arr];
	ld.shared.u64 	%rd39, [_ZZ18leibniz_method_gpuPxE11compute_arr+8];
	add.s64 	%rd40, %rd39, %rd38;
	ld.shared.u64 	%rd41, [_ZZ18leibniz_method_gpuPxE11compute_arr+16];
	add.s64 	%rd42, %rd41, %rd40;
	ld.shared.u64 	%rd43, [_ZZ18leibniz_method_gpuPxE11compute_arr+24];
	add.s64 	%rd44, %rd43, %rd42;
	ld.shared.u64 	%rd45, [_ZZ18leibniz_method_gpuPxE11compute_arr+32];
	add.s64 	%rd46, %rd45, %rd44;
	ld.shared.u64 	%rd47, [_ZZ18leibniz_method_gpuPxE11compute_arr+40];
	add.s64 	%rd48, %rd47, %rd46;
	ld.shared.u64 	%rd49, [_ZZ18leibniz_method_gpuPxE11compute_arr+48];
	add.s64 	%rd50, %rd49, %rd48;
	ld.shared.u64 	%rd51, [_ZZ18leibniz_method_gpuPxE11compute_arr+56];
	add.s64 	%rd52, %rd51, %rd50;
	ld.shared.u64 	%rd53, [_ZZ18leibniz_method_gpuPxE11compute_arr+64];
	add.s64 	%rd54, %rd53, %rd52;
	ld.shared.u64 	%rd55, [_ZZ18leibniz_method_gpuPxE11compute_arr+72];
	add.s64 	%rd56, %rd55, %rd54;
	ld.shared.u64 	%rd57, [_ZZ18leibniz_method_gpuPxE11compute_arr+80];
	add.s64 	%rd58, %rd57, %rd56;
	ld.shared.u64 	%rd59, [_ZZ18leibniz_method_gpuPxE11compute_arr+88];
	add.s64 	%rd60, %rd59, %rd58;
	ld.shared.u64 	%rd61, [_ZZ18leibniz_method_gpuPxE11compute_arr+96];
	add.s64 	%rd62, %rd61, %rd60;
	ld.shared.u64 	%rd63, [_ZZ18leibniz_method_gpuPxE11compute_arr+104];
	add.s64 	%rd64, %rd63, %rd62;
	ld.shared.u64 	%rd65, [_ZZ18leibniz_method_gpuPxE11compute_arr+112];
	add.s64 	%rd66, %rd65, %rd64;
	ld.shared.u64 	%rd67, [_ZZ18leibniz_method_gpuPxE11compute_arr+120];
	add.s64 	%rd68, %rd67, %rd66;
	st.global.u64 	[%rd37], %rd68;
$L__BB0_119:
	ret;

}


// ===== COMPILED SASS (sm_100) =====

	.target	sm_100

	.elftype	@"ET_EXEC"


//--------------------- .note.nv.tkinfo           --------------------------
	.section	.note.nv.tkinfo,"",@"SHT_NOTE"
	.sectionflags	@"SHF_NOTE_NV_TKINFO"
	.tkinfo
        /*0018*/ 	.word	0x00000002
        /*0030*/ 	.string	""
        /*0030*/ 	.string	"ptxas"
        /*0030*/ 	.string	"Cuda compilation tools, release 13.0, V13.0.88"
        /*0030*/ 	.string	"Build cuda_13.0.r13.0/compiler.36424714_0"
        /*0030*/ 	.string	"-arch sm_100 -m 64 "



//--------------------- .note.nv.cuinfo           --------------------------
	.section	.note.nv.cuinfo,"",@"SHT_NOTE"
	.sectionflags	@"SHF_NOTE_NV_CUINFO"
        /*0018*/ 	.short	0x0002
        /*001a*/ 	.short	0x0064
        /*001c*/ 	.short	0x0082
	.zero		2


//--------------------- .nv.info                  --------------------------
	.section	.nv.info,"",@"SHT_CUDA_INFO"
	.align	4


	//----- nvinfo : EIATTR_REGCOUNT
	.align		4
        /*0000*/ 	.byte	0x04, 0x2f
        /*0002*/ 	.short	(.L_10 - .L_9)
	.align		4
.L_9:
        /*0004*/ 	.word	index@(_Z18leibniz_method_gpuPx)
        /*0008*/ 	.word	0x0000001f


	//----- nvinfo : EIATTR_FRAME_SIZE
	.align		4
.L_10:
        /*000c*/ 	.byte	0x04, 0x11
        /*000e*/ 	.short	(.L_12 - .L_11)
	.align		4
.L_11:
        /*0010*/ 	.word	index@(_Z18leibniz_method_gpuPx)
        /*0014*/ 	.word	0x00000030


	//----- nvinfo : EIATTR_MIN_STACK_SIZE
	.align		4
.L_12:
        /*0018*/ 	.byte	0x04, 0x12
        /*001a*/ 	.short	(.L_14 - .L_13)
	.align		4
.L_13:
        /*001c*/ 	.word	index@(_Z18leibniz_method_gpuPx)
        /*0020*/ 	.word	0x00000030
.L_14:


//--------------------- .nv.compat                --------------------------
	.section	.nv.compat,"",@"SHT_CUDA_COMPAT_INFO"
	.align	4
        /*0000*/ 	.byte	0x02, 0x09, 0x00, 0x00, 0x02, 0x02, 0x01, 0x00, 0x02, 0x05, 0x05, 0x00, 0x03, 0x07, 0x01, 0x01
        /*0010*/ 	.byte	0x02, 0x03, 0x00, 0x00, 0x02, 0x06, 0x01, 0x00, 0x04, 0x0b, 0x08, 0x00, 0x09, 0x00, 0x00, 0x00
        /*0020*/ 	.byte	0x00, 0x00, 0x00, 0x00


//--------------------- .nv.info._Z18leibniz_method_gpuPx --------------------------
	.section	.nv.info._Z18leibniz_method_gpuPx,"",@"SHT_CUDA_INFO"
	.sectionflags	@""
	.align	4


	//----- nvinfo : EIATTR_CUDA_API_VERSION
	.align		4
        /*0000*/ 	.byte	0x04, 0x37
        /*0002*/ 	.short	(.L_16 - .L_15)
.L_15:
        /*0004*/ 	.word	0x00000082


	//----- nvinfo : EIATTR_KPARAM_INFO
	.align		4
.L_16:
        /*0008*/ 	.byte	0x04, 0x17
        /*000a*/ 	.short	(.L_18 - .L_17)
.L_17:
        /*000c*/ 	.word	0x00000000
        /*0010*/ 	.short	0x0000
        /*0012*/ 	.short	0x0000
        /*0014*/ 	.byte	0x00, 0xf5, 0x21, 0x00


	//----- nvinfo : EIATTR_SPARSE_MMA_MASK
	.align		4
.L_18:
        /*0018*/ 	.byte	0x03, 0x50
        /*001a*/ 	.short	0x0000


	//----- nvinfo : EIATTR_MAXREG_COUNT
	.align		4
        /*001c*/ 	.byte	0x03, 0x1b
        /*001e*/ 	.short	0x00ff


	//----- nvinfo : EIATTR_MERCURY_ISA_VERSION
	.align		4
        /*0020*/ 	.byte	0x03, 0x5f
        /*0022*/ 	.short	0x0101


	//----- nvinfo : EIATTR_VRC_CTA_INIT_COUNT
	.align		4
        /*0024*/ 	.byte	0x02, 0x4a
	.zero		1
	.zero		1


	//----- nvinfo : EIATTR_EXIT_INSTR_OFFSETS
	.align		4
        /*0028*/ 	.byte	0x04, 0x1c
        /*002a*/ 	.short	(.L_20 - .L_19)


	//   ....[0]....
.L_19:
        /*002c*/ 	.word	0x00002db0


	//   ....[1]....
        /*0030*/ 	.word	0x00002f70


	//----- nvinfo : EIATTR_CRS_STACK_SIZE
	.align		4
.L_20:
        /*0034*/ 	.byte	0x04, 0x1e
        /*0036*/ 	.short	(.L_22 - .L_21)
.L_21:
        /*0038*/ 	.word	0x00000000


	//----- nvinfo : EIATTR_CBANK_PARAM_SIZE
	.align		4
.L_22:
        /*003c*/ 	.byte	0x03, 0x19
        /*003e*/ 	.short	0x0008


	//----- nvinfo : EIATTR_PARAM_CBANK
	.align		4
        /*0040*/ 	.byte	0x04, 0x0a
        /*0042*/ 	.short	(.L_24 - .L_23)
	.align		4
.L_23:
        /*0044*/ 	.word	index@(.nv.constant0._Z18leibniz_method_gpuPx)
        /*0048*/ 	.short	0x0380
        /*004a*/ 	.short	0x0008


	//----- nvinfo : EIATTR_SW_WAR
	.align		4
.L_24:
        /*004c*/ 	.byte	0x04, 0x36
        /*004e*/ 	.short	(.L_26 - .L_25)
.L_25:
        /*0050*/ 	.word	0x00000008
.L_26:


//--------------------- .nv.callgraph             --------------------------
	.section	.nv.callgraph,"",@"SHT_CUDA_CALLGRAPH"
	.align	4
	.sectionentsize	8
	.align		4
        /*0000*/ 	.word	0x00000000
	.align		4
        /*0004*/ 	.word	0xffffffff
	.align		4
        /*0008*/ 	.word	0x00000000
	.align		4
        /*000c*/ 	.word	0xfffffffe
	.align		4
        /*0010*/ 	.word	0x00000000
	.align		4
        /*0014*/ 	.word	0xfffffffd
	.align		4
        /*0018*/ 	.word	0x00000000
	.align		4
        /*001c*/ 	.word	0xfffffffc


//--------------------- .nv.constant4             --------------------------
	.section	.nv.constant4,"a",@progbits
	.align	8
	.align		8
.nv.constant4:
        /*0000*/ 	.dword	precalc_xorwow_matrix
	.align		8
        /*0008*/ 	.dword	precalc_xorwow_offset_matrix
	.align		8
        /*0010*/ 	.dword	mrg32k3aM1
	.align		8
        /*0018*/ 	.dword	mrg32k3aM2
	.align		8
        /*0020*/ 	.dword	mrg32k3aM1SubSeq
	.align		8
        /*0028*/ 	.dword	mrg32k3aM2SubSeq
	.align		8
        /*0030*/ 	.dword	mrg32k3aM1Seq
	.align		8
        /*0038*/ 	.dword	mrg32k3aM2Seq


//--------------------- .nv.constant3             --------------------------
	.section	.nv.constant3,"a",@progbits
	.align	8
.nv.constant3:
	.type		__cr_lgamma_table,@object
	.size		__cr_lgamma_table,(.L_8 - __cr_lgamma_table)
__cr_lgamma_table:
        /*0000*/ 	.byte	0x00, 0x00, 0x00, 0x00, 0x00, 0x00, 0x00, 0x00, 0x00, 0x00, 0x00, 0x00, 0x00, 0x00, 0x00, 0x00
        /*0010*/ 	.byte	0xef, 0x39, 0xfa, 0xfe, 0x42, 0x2e, 0xe6, 0x3f, 0x02, 0x20, 0x2a, 0xfa, 0x0b, 0xab, 0xfc, 0x3f
        /*0020*/ 	.byte	0xf9, 0x2c, 0x92, 0x7c, 0xa7, 0x6c, 0x09, 0x40, 0xc9, 0x79, 0x44, 0x3c, 0x64, 0x26, 0x13, 0x40
        /*0030*/ 	.byte	0xca, 0x01, 0xcf, 0x3a, 0x27, 0x51, 0x1a, 0x40, 0x30, 0xcc, 0x2d, 0xf3, 0xe1, 0x0c, 0x21, 0x40
        /*0040*/ 	.byte	0x0d, 0xb7, 0xfc, 0x82, 0x8e, 0x35, 0x25, 0x40
.L_8:


//--------------------- .text._Z18leibniz_method_gpuPx --------------------------
	.section	.text._Z18leibniz_method_gpuPx,"ax",@progbits
	.align	128
        .global         _Z18leibniz_method_gpuPx
        .type           _Z18leibniz_method_gpuPx,@function
        .size           _Z18leibniz_method_gpuPx,(.L_x_13 - _Z18leibniz_method_gpuPx)
        .other          _Z18leibniz_method_gpuPx,@"STO_CUDA_ENTRY STV_DEFAULT"
_Z18leibniz_method_gpuPx:
.text._Z18leibniz_method_gpuPx:
[----:B------:R-:W0:Y:S01]  /*0000*/  LDC R1, c[0x0][0x37c] ;  /* 0x0000df00ff017b82 */ /* 0x000e220000000800 */
[----:B------:R-:W1:Y:S01]  /*0010*/  S2R R3, SR_TID.X ;  /* 0x0000000000037919 */ /* 0x000e620000002100 */
[----:B------:R-:W1:Y:S01]  /*0020*/  LDCU UR4, c[0x0][0x360] ;  /* 0x00006c00ff0477ac */ /* 0x000e620008000800 */
[----:B0-----:R-:W-:Y:S01]  /*0030*/  VIADD R1, R1, 0xffffffd0 ;  /* 0xffffffd001017836 */ /* 0x001fe20000000000 */
[----:B------:R-:W1:Y:S01]  /*0040*/  S2R R0, SR_CTAID.X ;  /* 0x0000000000007919 */ /* 0x000e620000002500 */
[----:B------:R-:W0:Y:S01]  /*0050*/  LDCU.64 UR6, c[0x0][0x358] ;  /* 0x00006b00ff0677ac */ /* 0x000e220008000a00 */
[----:B-1----:R-:W-:Y:S01]  /*0060*/  IMAD R14, R0, UR4, R3 ;  /* 0x00000004000e7c24 */ /* 0x002fe2000f8e0203 */
[----:B------:R-:W-:-:S06]  /*0070*/  CS2R R2, SR_CLOCKLO ;  /* 0x0000000000027805 */ /* 0x000fcc0000015000 */
[----:B------:R-:W-:Y:S01]  /*0080*/  LOP3.LUT R12, R2, 0xaad26b49, RZ, 0x3c, !PT ;  /* 0xaad26b49020c7812 */ /* 0x000fe200078e3cff */
[----:B------:R-:W-:Y:S01]  /*0090*/  BSSY.RECONVERGENT B0, `(.L_x_0) ;  /* 0x000025e000007945 */ /* 0x000fe20003800200 */
[----:B------:R-:W-:Y:S02]  /*00a0*/  LOP3.LUT R13, R3, 0xf7dcefdd, RZ, 0x3c, !PT ;  /* 0xf7dcefdd030d7812 */ /* 0x000fe400078e3cff */
[----:B------:R-:W-:Y:S01]  /*00b0*/  ISETP.NE.AND P0, PT, R14, RZ, PT ;  /* 0x000000ff0e00720c */ /* 0x000fe20003f05270 */
[----:B------:R-:W-:Y:S02]  /*00c0*/  IMAD R12, R12, 0x4182bed5, RZ ;  /* 0x4182bed50c0c7824 */ /* 0x000fe400078e02ff */
[----:B------:R-:W-:Y:S02]  /*00d0*/  IMAD R3, R13, -0x658354e5, RZ ;  /* 0x9a7cab1b0d037824 */ /* 0x000fe400078e02ff */
[C---:B------:R-:W-:Y:S01]  /*00e0*/  VIADD R5, R12.reuse, 0x583f19 ;  /* 0x00583f190c057836 */ /* 0x040fe20000000000 */
[C---:B------:R-:W-:Y:S01]  /*00f0*/  LOP3.LUT R6, R12.reuse, 0x159a55e5, RZ, 0x3c, !PT ;  /* 0x159a55e50c067812 */ /* 0x040fe200078e3cff */
[----:B------:R-:W-:Y:S01]  /*0100*/  VIADD R7, R3, 0x1f123bb5 ;  /* 0x1f123bb503077836 */ /* 0x000fe20000000000 */
[----:B------:R-:W-:-:S02]  /*0110*/  IADD3 R2, PT, PT, R12, 0x64f0c9, R3 ;  /* 0x0064f0c90c027810 */ /* 0x000fc40007ffe003 */
[----:B------:R-:W-:Y:S01]  /*0120*/  LOP3.LUT R4, R3, 0x5491333, RZ, 0x3c, !PT ;  /* 0x0549133303047812 */ /* 0x000fe200078e3cff */
[----:B------:R-:W-:Y:S01]  /*0130*/  VIADD R3, R12, 0x75bcd15 ;  /* 0x075bcd150c037836 */ /* 0x000fe20000000000 */
[----:B------:R1:W-:Y:S04]  /*0140*/  STL.64 [R1+0x8], R6 ;  /* 0x0000080601007387 */ /* 0x0003e80000100a00 */
[----:B------:R1:W-:Y:S04]  /*0150*/  STL.64 [R1], R2 ;  /* 0x0000000201007387 */ /* 0x0003e80000100a00 */
[----:B------:R1:W-:Y:S01]  /*0160*/  STL.64 [R1+0x10], R4 ;  /* 0x0000100401007387 */ /* 0x0003e20000100a00 */
[----:B0-----:R-:W-:Y:S05]  /*0170*/  @!P0 BRA `(.L_x_1) ;  /* 0x00000024003c8947 */ /* 0x001fea0003800000 */
[----:B------:R-:W-:Y:S01]  /*0180*/  SHF.R.S32.HI R15, RZ, 0x1f, R14 ;  /* 0x0000001fff0f7819 */ /* 0x000fe2000001140e */
[----:B-1----:R-:W-:-:S07]  /*0190*/  IMAD.MOV.U32 R2, RZ, RZ, RZ ;  /* 0x000000ffff027224 */ /* 0x002fce00078e00ff */
.L_x_10:
[----:B------:R-:W-:Y:S01]  /*01a0*/  LOP3.LUT R21, R14, 0x3, RZ, 0xc0, !PT ;  /* 0x000000030e157812 */ /* 0x000fe200078ec0ff */
[----:B------:R-:W-:Y:S03]  /*01b0*/  BSSY.RECONVERGENT B1, `(.L_x_2) ;  /* 0x0000245000017945 */ /* 0x000fe60003800200 */
[----:B------:R-:W-:-:S04]  /*01c0*/  ISETP.NE.U32.AND P0, PT, R21, RZ, PT ;  /* 0x000000ff1500720c */ /* 0x000fc80003f05070 */
[----:B------:R-:W-:-:S13]  /*01d0*/  ISETP.NE.AND.EX P0, PT, RZ, RZ, PT, P0 ;  /* 0x000000ffff00720c */ /* 0x000fda0003f05300 */
[----:B012---:R-:W-:Y:S05]  /*01e0*/  @!P0 BRA `(.L_x_3) ;  /* 0x0000002400048947 */ /* 0x007fea0003800000 */
[----:B------:R-:W0:Y:S01]  /*01f0*/  LDC.64 R8, c[0x4][RZ] ;  /* 0x01000000ff087b82 */ /* 0x000e220000000a00 */
[----:B------:R-:W-:Y:S01]  /*0200*/  IMAD.MOV.U32 R16, RZ, RZ, RZ ;  /* 0x000000ffff107224 */ /* 0x000fe200078e00ff */
[----:B------:R-:W-:Y:S02]  /*0210*/  CS2R R4, SRZ ;  /* 0x0000000000047805 */ /* 0x000fe4000001ff00 */
[----:B------:R-:W-:Y:S01]  /*0220*/  CS2R R6, SRZ ;  /* 0x0000000000067805 */ /* 0x000fe2000001ff00 */
[----:B------:R-:W-:Y:S02]  /*0230*/  IMAD.MOV.U32 R3, RZ, RZ, RZ ;  /* 0x000000ffff037224 */ /* 0x000fe400078e00ff */
[----:B0-----:R-:W-:-:S07]  /*0240*/  IMAD.WIDE.U32 R8, R2, 0xc80, R8 ;  /* 0x00000c8002087825 */ /* 0x001fce00078e0008 */
.L_x_5:
[----:B------:R-:W-:-:S06]  /*0250*/  IMAD R17, R16, 0x4, R1 ;  /* 0x0000000410117824 */ /* 0x000fcc00078e0201 */
[----:B------:R-:W5:Y:S01]  /*0260*/  LDL R17, [R17+0x4] ;  /* 0x0000040011117983 */ /* 0x000f620000100800 */
[----:B------:R-:W-:Y:S01]  /*0270*/  IMAD.SHL.U32 R18, R16, 0x20, RZ ;  /* 0x0000002010127824 */ /* 0x000fe200078e00ff */
[----:B------:R-:W-:-:S06]  /*0280*/  UMOV UR4, URZ ;  /* 0x000000ff00047c82 */ /* 0x000fcc0008000000 */
.L_x_4:
[----:B-----5:R-:W-:Y:S01]  /*0290*/  SHF.R.U32.HI R24, RZ, UR4, R17 ;  /* 0x00000004ff187c19 */ /* 0x020fe20008011611 */
[----:B------:R-:W-:-:S03]  /*02a0*/  VIADD R10, R18, UR4 ;  /* 0x00000004120a7c36 */ /* 0x000fc60008000000 */
[----:B------:R-:W-:-:S04]  /*02b0*/  LOP3.LUT R11, R24, 0x1, RZ, 0xc0, !PT ;  /* 0x00000001180b7812 */ /* 0x000fc800078ec0ff */
[----:B------:R-:W-:Y:S01]  /*02c0*/  ISETP.NE.U32.AND P0, PT, R11, 0x1, PT ;  /* 0x000000010b00780c */ /* 0x000fe20003f05070 */
[----:B------:R-:W-:-:S03]  /*02d0*/  IMAD R11, R10, 0x5, RZ ;  /* 0x000000050a0b7824 */ /* 0x000fc600078e02ff */
[----:B------:R-:W-:Y:S01]  /*02e0*/  R2P PR, R24, 0x7e ;  /* 0x0000007e18007804 */ /* 0x000fe20000000000 */
[----:B------:R-:W-:-:S08]  /*02f0*/  IMAD.WIDE.U32 R10, R11, 0x4, R8 ;  /* 0x000000040b0a7825 */ /* 0x000fd000078e0008 */
[----:B------:R-:W2:Y:S04]  /*0300*/  @!P0 LDG.E R22, desc[UR6][R10.64+0x10] ;  /* 0x000010060a168981 */ /* 0x000ea8000c1e1900 */
[----:B------:R-:W3:Y:S04]  /*0310*/  @P1 LDG.E R26, desc[UR6][R10.64+0x24] ;  /* 0x000024060a1a1981 */ /* 0x000ee8000c1e1900 */
[----:B------:R-:W4:Y:S04]  /*0320*/  @P2 LDG.E R28, desc[UR6][R10.64+0x38] ;  /* 0x000038060a1c2981 */ /* 0x000f28000c1e1900 */
[----:B------:R-:W4:Y:S04]  /*0330*/  @!P0 LDG.E R20, desc[UR6][R10.64] ;  /* 0x000000060a148981 */ /* 0x000f28000c1e1900 */
[----:B------:R-:W4:Y:S04]  /*0340*/  @P3 LDG.E R19, desc[UR6][R10.64+0x4c] ;  /* 0x00004c060a133981 */ /* 0x000f28000c1e1900 */
[----:B------:R-:W4:Y:S04]  /*0350*/  @!P0 LDG.E R23, desc[UR6][R10.64+0xc] ;  /* 0x00000c060a178981 */ /* 0x000f28000c1e1900 */
[----:B------:R-:W4:Y:S01]  /*0360*/  @P4 LDG.E R25, desc[UR6][R10.64+0x54] ;  /* 0x000054060a194981 */ /* 0x000f22000c1e1900 */
[----:B--2---:R-:W-:-:S03]  /*0370*/  @!P0 LOP3.LUT R5, R5, R22, RZ, 0x3c, !PT ;  /* 0x0000001605058212 */ /* 0x004fc600078e3cff */
[----:B------:R-:W2:Y:S01]  /*0380*/  @P4 LDG.E R22, desc[UR6][R10.64+0x60] ;  /* 0x000060060a164981 */ /* 0x000ea2000c1e1900 */
[----:B---3--:R-:W-:-:S03]  /*0390*/  @P1 LOP3.LUT R5, R5, R26, RZ, 0x3c, !PT ;  /* 0x0000001a05051212 */ /* 0x008fc600078e3cff */
[----:B------:R-:W3:Y:S01]  /*03a0*/  @P5 LDG.E R26, desc[UR6][R10.64+0x74] ;  /* 0x000074060a1a5981 */ /* 0x000ee2000c1e1900 */
[----:B----4-:R-:W-:Y:S02]  /*03b0*/  @P2 LOP3.LUT R5, R5, R28, RZ, 0x3c, !PT ;  /* 0x0000001c05052212 */ /* 0x010fe400078e3cff */
[----:B------:R-:W-:Y:S02]  /*03c0*/  @!P0 LOP3.LUT R3, R3, R20, RZ, 0x3c, !PT ;  /* 0x0000001403038212 */ /* 0x000fe400078e3cff */
[----:B------:R-:W4:Y:S01]  /*03d0*/  @!P0 LDG.E R20, desc[UR6][R10.64+0x8] ;  /* 0x000008060a148981 */ /* 0x000f22000c1e1900 */
[----:B------:R-:W-:-:S03]  /*03e0*/  @P3 LOP3.LUT R5, R5, R19, RZ, 0x3c, !PT ;  /* 0x0000001305053212 */ /* 0x000fc600078e3cff */
[----:B------:R-:W3:Y:S01]  /*03f0*/  @!P0 LDG.E R19, desc[UR6][R10.64+0x4] ;  /* 0x000004060a138981 */ /* 0x000ee2000c1e1900 */
[----:B------:R-:W-:-:S03]  /*0400*/  @!P0 LOP3.LUT R4, R4, R23, RZ, 0x3c, !PT ;  /* 0x0000001704048212 */ /* 0x000fc600078e3cff */
[----:B------:R-:W3:Y:S01]  /*0410*/  @P1 LDG.E R23, desc[UR6][R10.64+0x20] ;  /* 0x000020060a171981 */ /* 0x000ee2000c1e1900 */
[----:B--2---:R-:W-:-:S03]  /*0420*/  @P4 LOP3.LUT R5, R5, R22, RZ, 0x3c, !PT ;  /* 0x0000001605054212 */ /* 0x004fc600078e3cff */
[----:B------:R-:W2:Y:S01]  /*0430*/  @P1 LDG.E R22, desc[UR6][R10.64+0x1c] ;  /* 0x00001c060a161981 */ /* 0x000ea2000c1e1900 */
[----:B----4-:R-:W-:-:S03]  /*0440*/  @!P0 LOP3.LUT R7, R7, R20, RZ, 0x3c, !PT ;  /* 0x0000001407078212 */ /* 0x010fc600078e3cff */
[----:B------:R-:W4:Y:S01]  /*0450*/  @P1 LDG.E R20, desc[UR6][R10.64+0x14] ;  /* 0x000014060a141981 */ /* 0x000f22000c1e1900 */
[----:B---3--:R-:W-:-:S03]  /*0460*/  @!P0 LOP3.LUT R6, R6, R19, RZ, 0x3c, !PT ;  /* 0x0000001306068212 */ /* 0x008fc600078e3cff */
[----:B------:R-:W3:Y:S01]  /*0470*/  @P1 LDG.E R19, desc[UR6][R10.64+0x18] ;  /* 0x000018060a131981 */ /* 0x000ee2000c1e1900 */
[----:B------:R-:W-:-:S03]  /*0480*/  @P5 LOP3.LUT R5, R5, R26, RZ, 0x3c, !PT ;  /* 0x0000001a05055212 */ /* 0x000fc600078e3cff */
[----:B------:R-:W3:Y:S01]  /*0490*/  @P6 LDG.E R26, desc[UR6][R10.64+0x88] ;  /* 0x000088060a1a6981 */ /* 0x000ee2000c1e1900 */
[----:B------:R-:W-:-:S03]  /*04a0*/  @P1 LOP3.LUT R4, R4, R23, RZ, 0x3c, !PT ;  /* 0x0000001704041212 */ /* 0x000fc600078e3cff */
[----:B------:R-:W3:Y:S01]  /*04b0*/  @P2 LDG.E R23, desc[UR6][R10.64+0x34] ;  /* 0x000034060a172981 */ /* 0x000ee2000c1e1900 */
[----:B--2---:R-:W-:-:S03]  /*04c0*/  @P1 LOP3.LUT R7, R7, R22, RZ, 0x3c, !PT ;  /* 0x0000001607071212 */ /* 0x004fc600078e3cff */
[----:B------:R-:W2:Y:S01]  /*04d0*/  @P2 LDG.E R22, desc[UR6][R10.64+0x30] ;  /* 0x000030060a162981 */ /* 0x000ea2000c1e1900 */
[----:B----4-:R-:W-:-:S03]  /*04e0*/  @P1 LOP3.LUT R3, R3, R20, RZ, 0x3c, !PT ;  /* 0x0000001403031212 */ /* 0x010fc600078e3cff */
[----:B------:R-:W4:Y:S01]  /*04f0*/  @P2 LDG.E R20, desc[UR6][R10.64+0x28] ;  /* 0x000028060a142981 */ /* 0x000f22000c1e1900 */
[----:B---3--:R-:W-:-:S03]  /*0500*/  @P1 LOP3.LUT R6, R6, R19, RZ, 0x3c, !PT ;  /* 0x0000001306061212 */ /* 0x008fc600078e3cff */
        /* <DEDUP_REMOVED lines=21> */
[----:B------:R-:W-:Y:S02]  /*0660*/  @P4 LOP3.LUT R6, R6, R25, RZ, 0x3c, !PT ;  /* 0x0000001906064212 */ /* 0x000fe400078e3cff */
[----:B------:R-:W-:Y:S01]  /*0670*/  LOP3.LUT P0, RZ, R24, 0x80, RZ, 0xc0, !PT ;  /* 0x0000008018ff7812 */ /* 0x000fe2000780c0ff */
        /* <DEDUP_REMOVED lines=20> */
[----:B------:R-:W-:Y:S02]  /*07c0*/  @P0 LOP3.LUT R5, R5, R26, RZ, 0x3c, !PT ;  /* 0x0000001a05050212 */ /* 0x000fe400078e3cff */
[----:B------:R-:W-:Y:S02]  /*07d0*/  @P0 LOP3.LUT R4, R4, R23, RZ, 0x3c, !PT ;  /* 0x0000001704040212 */ /* 0x000fe400078e3cff */
[----:B--2---:R-:W-:Y:S02]  /*07e0*/  @P0 LOP3.LUT R7, R7, R22, RZ, 0x3c, !PT ;  /* 0x0000001607070212 */ /* 0x004fe400078e3cff */
[----:B----4-:R-:W-:Y:S02]  /*07f0*/  @P0 LOP3.LUT R3, R3, R20, RZ, 0x3c, !PT ;  /* 0x0000001403030212 */ /* 0x010fe400078e3cff */
[----:B---3--:R-:W-:-:S02]  /*0800*/  @P0 LOP3.LUT R6, R6, R19, RZ, 0x3c, !PT ;  /* 0x0000001306060212 */ /* 0x008fc400078e3cff */
[----:B------:R-:W-:-:S13]  /*0810*/  R2P PR, R24.B1, 0x7f ;  /* 0x0000007f18007804 */ /* 0x000fda0000001000 */
[----:B------:R-:W2:Y:S04]  /*0820*/  @P0 LDG.E R20, desc[UR6][R10.64+0xa0] ;  /* 0x0000a0060a140981 */ /* 0x000ea8000c1e1900 */
[----:B------:R-:W3:Y:S04]  /*0830*/  @P0 LDG.E R22, desc[UR6][R10.64+0xa8] ;  /* 0x0000a8060a160981 */ /* 0x000ee8000c1e1900 */
[----:B------:R-:W4:Y:S04]  /*0840*/  @P0 LDG.E R19, desc[UR6][R10.64+0xa4] ;  /* 0x0000a4060a130981 */ /* 0x000f28000c1e1900 */
[----:B------:R-:W4:Y:S04]  /*0850*/  @P0 LDG.E R23, desc[UR6][R10.64+0xac] ;  /* 0x0000ac060a170981 */ /* 0x000f28000c1e1900 */
[----:B------:R-:W4:Y:S04]  /*0860*/  @P1 LDG.E R26, desc[UR6][R10.64+0xbc] ;  /* 0x0000bc060a1a1981 */ /* 0x000f28000c1e1900 */
[----:B------:R-:W4:Y:S01]  /*0870*/  @P1 LDG.E R25, desc[UR6][R10.64+0xb8] ;  /* 0x0000b8060a191981 */ /* 0x000f22000c1e1900 */
[----:B--2---:R-:W-:-:S03]  /*0880*/  @P0 LOP3.LUT R3, R3, R20, RZ, 0x3c, !PT ;  /* 0x0000001403030212 */ /* 0x004fc600078e3cff */
[----:B------:R-:W2:Y:S01]  /*0890*/  @P0 LDG.E R20, desc[UR6][R10.64+0xb0] ;  /* 0x0000b0060a140981 */ /* 0x000ea2000c1e1900 */
[----:B---3--:R-:W-:-:S03]  /*08a0*/  @P0 LOP3.LUT R7, R7, R22, RZ, 0x3c, !PT ;  /* 0x0000001607070212 */ /* 0x008fc600078e3cff */
[----:B------:R-:W3:Y:S01]  /*08b0*/  @P1 LDG.E R22, desc[UR6][R10.64+0xb4] ;  /* 0x0000b4060a161981 */ /* 0x000ee2000c1e1900 */
[----:B----4-:R-:W-:-:S03]  /*08c0*/  @P0 LOP3.LUT R6, R6, R19, RZ, 0x3c, !PT ;  /* 0x0000001306060212 */ /* 0x010fc600078e3cff */
[----:B------:R-:W4:Y:S01]  /*08d0*/  @P1 LDG.E R19, desc[UR6][R10.64+0xc0] ;  /* 0x0000c0060a131981 */ /* 0x000f22000c1e1900 */
[----:B------:R-:W-:-:S03]  /*08e0*/  @P0 LOP3.LUT R4, R4, R23, RZ, 0x3c, !PT ;  /* 0x0000001704040212 */ /* 0x000fc600078e3cff */
[----:B------:R-:W4:Y:S01]  /*08f0*/  @P2 LDG.E R23, desc[UR6][R10.64+0xcc] ;  /* 0x0000cc060a172981 */ /* 0x000f22000c1e1900 */
[----:B------:R-:W-:-:S03]  /*0900*/  @P1 LOP3.LUT R7, R7, R26, RZ, 0x3c, !PT ;  /* 0x0000001a07071212 */ /* 0x000fc600078e3cff */
[----:B------:R-:W4:Y:S01]  /*0910*/  @P2 LDG.E R26, desc[UR6][R10.64+0xd0] ;  /* 0x0000d0060a1a2981 */ /* 0x000f22000c1e1900 */
[----:B--2---:R-:W-:Y:S02]  /*0920*/  @P0 LOP3.LUT R5, R5, R20, RZ, 0x3c, !PT ;  /* 0x0000001405050212 */ /* 0x004fe400078e3cff */
[----:B------:R-:W-:Y:S01]  /*0930*/  LOP3.LUT P0, RZ, R24, 0x8000, RZ, 0xc0, !PT ;  /* 0x0000800018ff7812 */ /* 0x000fe2000780c0ff */
[----:B------:R-:W2:Y:S01]  /*0940*/  @P2 LDG.E R20, desc[UR6][R10.64+0xd8] ;  /* 0x0000d8060a142981 */ /* 0x000ea2000c1e1900 */
[----:B---3--:R-:W-:-:S03]  /*0950*/  @P1 LOP3.LUT R3, R3, R22, RZ, 0x3c, !PT ;  /* 0x0000001603031212 */ /* 0x008fc600078e3cff */
[----:B------:R-:W3:Y:S04]  /*0960*/  @P1 LDG.E R22, desc[UR6][R10.64+0xc4] ;  /* 0x0000c4060a161981 */ /* 0x000ee8000c1e1900 */
[----:B------:R-:W2:Y:S01]  /*0970*/  @P2 LDG.E R24, desc[UR6][R10.64+0xc8] ;  /* 0x0000c8060a182981 */ /* 0x000ea2000c1e1900 */
[----:B------:R-:W-:Y:S02]  /*0980*/  @P1 LOP3.LUT R6, R6, R25, RZ, 0x3c, !PT ;  /* 0x0000001906061212 */ /* 0x000fe400078e3cff */
[----:B----4-:R-:W-:Y:S01]  /*0990*/  @P1 LOP3.LUT R4, R4, R19, RZ, 0x3c, !PT ;  /* 0x0000001304041212 */ /* 0x010fe200078e3cff */
[----:B------:R-:W4:Y:S01]  /*09a0*/  @P2 LDG.E R25, desc[UR6][R10.64+0xd4] ;  /* 0x0000d4060a192981 */ /* 0x000f22000c1e1900 */
[----:B------:R-:W-:-:S03]  /*09b0*/  @P2 LOP3.LUT R6, R6, R23, RZ, 0x3c, !PT ;  /* 0x0000001706062212 */ /* 0x000fc600078e3cff */
[----:B------:R-:W4:Y:S01]  /*09c0*/  @P3 LDG.E R19, desc[UR6][R10.64+0xe0] ;  /* 0x0000e0060a133981 */ /* 0x000f22000c1e1900 */
[----:B------:R-:W-:-:S03]  /*09d0*/  @P2 LOP3.LUT R7, R7, R26, RZ, 0x3c, !PT ;  /* 0x0000001a07072212 */ /* 0x000fc600078e3cff */
[----:B------:R-:W4:Y:S04]  /*09e0*/  @P3 LDG.E R23, desc[UR6][R10.64+0xe8] ;  /* 0x0000e8060a173981 */ /* 0x000f28000c1e1900 */
[----:B------:R-:W4:Y:S01]  /*09f0*/  @P3 LDG.E R26, desc[UR6][R10.64+0xec] ;  /* 0x0000ec060a1a3981 */ /* 0x000f22000c1e1900 */
[----:B---3--:R-:W-:-:S03]  /*0a00*/  @P1 LOP3.LUT R5, R5, R22, RZ, 0x3c, !PT ;  /* 0x0000001605051212 */ /* 0x008fc600078e3cff */
[----:B------:R-:W3:Y:S01]  /*0a10*/  @P3 LDG.E R22, desc[UR6][R10.64+0xdc] ;  /* 0x0000dc060a163981 */ /* 0x000ee2000c1e1900 */
[----:B--2---:R-:W-:-:S03]  /*0a20*/  @P2 LOP3.LUT R3, R3, R24, RZ, 0x3c, !PT ;  /* 0x0000001803032212 */ /* 0x004fc600078e3cff */
[----:B------:R-:W2:Y:S01]  /*0a30*/  @P3 LDG.E R24, desc[UR6][R10.64+0xe4] ;  /* 0x0000e4060a183981 */ /* 0x000ea2000c1e1900 */
[----:B------:R-:W-:Y:S02]  /*0a40*/  @P2 LOP3.LUT R5, R5, R20, RZ, 0x3c, !PT ;  /* 0x0000001405052212 */ /* 0x000fe400078e3cff */
[----:B----4-:R-:W-:Y:S01]  /*0a50*/  @P2 LOP3.LUT R4, R4, R25, RZ, 0x3c, !PT ;  /* 0x0000001904042212 */ /* 0x010fe200078e3cff */
[----:B------:R-:W4:Y:S01]  /*0a60*/  @P4 LDG.E R20, desc[UR6][R10.64+0xf0] ;  /* 0x0000f0060a144981 */ /* 0x000f22000c1e1900 */
[----:B------:R-:W-:-:S03]  /*0a70*/  @P3 LOP3.LUT R6, R6, R19, RZ, 0x3c, !PT ;  /* 0x0000001306063212 */ /* 0x000fc600078e3cff */
        /* <DEDUP_REMOVED lines=10> */
[----:B----4-:R-:W-:-:S03]  /*0b20*/  @P4 LOP3.LUT R3, R3, R20, RZ, 0x3c, !PT ;  /* 0x0000001403034212 */ /* 0x010fc600078e3cff */
[----:B------:R-:W4:Y:S01]  /*0b30*/  @P5 LDG.E R20, desc[UR6][R10.64+0x10c] ;  /* 0x00010c060a145981 */ /* 0x000f22000c1e1900 */
[----:B------:R-:W-:-:S03]  /*0b40*/  @P4 LOP3.LUT R6, R6, R19, RZ, 0x3c, !PT ;  /* 0x0000001306064212 */ /* 0x000fc600078e3cff */
[----:B------:R-:W4:Y:S01]  /*0b50*/  @P5 LDG.E R19, desc[UR6][R10.64+0x110] ;  /* 0x000110060a135981 */ /* 0x000f22000c1e1900 */
[----:B------:R-:W-:-:S03]  /*0b60*/  @P4 LOP3.LUT R4, R4, R23, RZ, 0x3c, !PT ;  /* 0x0000001704044212 */ /* 0x000fc600078e3cff */
[----:B------:R-:W4:Y:S01]  /*0b70*/  @P6 LDG.E R23, desc[UR6][R10.64+0x11c] ;  /* 0x00011c060a176981 */ /* 0x000f22000c1e1900 */
[----:B------:R-:W-:-:S03]  /*0b80*/  @P5 LOP3.LUT R3, R3, R26, RZ, 0x3c, !PT ;  /* 0x0000001a03035212 */ /* 0x000fc600078e3cff */
        /* <DEDUP_REMOVED lines=9> */
[----:B------:R-:W4:Y:S04]  /*0c20*/  @P6 LDG.E R19, desc[UR6][R10.64+0x124] ;  /* 0x000124060a136981 */ /* 0x000f28000c1e1900 */
[----:B------:R-:W4:Y:S01]  /*0c30*/  @P6 LDG.E R20, desc[UR6][R10.64+0x128] ;  /* 0x000128060a146981 */ /* 0x000f22000c1e1900 */
[----:B------:R-:W-:Y:S02]  /*0c40*/  @P6 LOP3.LUT R6, R6, R23, RZ, 0x3c, !PT ;  /* 0x0000001706066212 */ /* 0x000fe400078e3cff */
[----:B------:R-:W-:Y:S01]  /*0c50*/  @P6 LOP3.LUT R7, R7, R26, RZ, 0x3c, !PT ;  /* 0x0000001a07076212 */ /* 0x000fe200078e3cff */
[----:B------:R-:W4:Y:S04]  /*0c60*/  @P0 LDG.E R23, desc[UR6][R10.64+0x130] ;  /* 0x000130060a170981 */ /* 0x000f28000c1e1900 */
[----:B------:R-:W4:Y:S01]  /*0c70*/  @P0 LDG.E R26, desc[UR6][R10.64+0x13c] ;  /* 0x00013c060a1a0981 */ /* 0x000f22000c1e1900 */
[----:B---3--:R-:W-:-:S03]  /*0c80*/  @P5 LOP3.LUT R5, R5, R22, RZ, 0x3c, !PT ;  /* 0x0000001605055212 */ /* 0x008fc600078e3cff */
[----:B------:R-:W3:Y:S01]  /*0c90*/  @P0 LDG.E R22, desc[UR6][R10.64+0x12c] ;  /* 0x00012c060a160981 */ /* 0x000ee2000c1e1900 */
[----:B--2---:R-:W-:-:S03]  /*0ca0*/  @P6 LOP3.LUT R3, R3, R24, RZ, 0x3c, !PT ;  /* 0x0000001803036212 */ /* 0x004fc600078e3cff */
[----:B------:R-:W2:Y:S01]  /*0cb0*/  @P0 LDG.E R24, desc[UR6][R10.64+0x134] ;  /* 0x000134060a180981 */ /* 0x000ea2000c1e1900 */
[----:B------:R-:W-:-:S04]  /*0cc0*/  UIADD3 UR4, UPT, UPT, UR4, 0x10, URZ ;  /* 0x0000001004047890 */ /* 0x000fc8000fffe0ff */
[----:B------:R-:W-:Y:S01]  /*0cd0*/  UISETP.NE.AND UP0, UPT, UR4, 0x20, UPT ;  /* 0x000000200400788c */ /* 0x000fe2000bf05270 */
[----:B----4-:R-:W-:Y:S02]  /*0ce0*/  @P6 LOP3.LUT R4, R4, R19, RZ, 0x3c, !PT ;  /* 0x0000001304046212 */ /* 0x010fe400078e3cff */
[----:B------:R-:W-:Y:S02]  /*0cf0*/  @P6 LOP3.LUT R5, R5, R20, RZ, 0x3c, !PT ;  /* 0x0000001405056212 */ /* 0x000fe400078e3cff */
[----:B------:R-:W-:Y:S02]  /*0d00*/  @P0 LOP3.LUT R4, R4, R25, RZ, 0x3c, !PT ;  /* 0x0000001904040212 */ /* 0x000fe400078e3cff */
[----:B------:R-:W-:Y:S02]  /*0d10*/  @P0 LOP3.LUT R6, R6, R23, RZ, 0x3c, !PT ;  /* 0x0000001706060212 */ /* 0x000fe400078e3cff */
[----:B------:R-:W-:Y:S02]  /*0d20*/  @P0 LOP3.LUT R5, R5, R26, RZ, 0x3c, !PT ;  /* 0x0000001a05050212 */ /* 0x000fe400078e3cff */
[----:B---3--:R-:W-:-:S02]  /*0d30*/  @P0 LOP3.LUT R3, R3, R22, RZ, 0x3c, !PT ;  /* 0x0000001603030212 */ /* 0x008fc400078e3cff */
[----:B--2---:R-:W-:Y:S01]  /*0d40*/  @P0 LOP3.LUT R7, R7, R24, RZ, 0x3c, !PT ;  /* 0x0000001807070212 */ /* 0x004fe200078e3cff */
[----:B------:R-:W-:Y:S06]  /*0d50*/  BRA.U UP0, `(.L_x_4) ;  /* 0xfffffff5004c7547 */ /* 0x000fec000b83ffff */
[----:B------:R-:W-:-:S05]  /*0d60*/  VIADD R16, R16, 0x1 ;  /* 0x0000000110107836 */ /* 0x000fca0000000000 */
[----:B------:R-:W-:-:S13]  /*0d70*/  ISETP.NE.AND P0, PT, R16, 0x5, PT ;  /* 0x000000051000780c */ /* 0x000fda0003f05270 */
[----:B------:R-:W-:Y:S05]  /*0d80*/  @P0 BRA `(.L_x_5) ;  /* 0xfffffff400300947 */ /* 0x000fea000383ffff */
[----:B------:R0:W-:Y:S01]  /*0d90*/  STL [R1+0x4], R3 ;  /* 0x0000040301007387 */ /* 0x0001e20000100800 */
[----:B------:R-:W-:-:S03]  /*0da0*/  ISETP.NE.U32.AND P0, PT, R21, 0x1, PT ;  /* 0x000000011500780c */ /* 0x000fc60003f05070 */
[----:B------:R0:W-:Y:S01]  /*0db0*/  STL.64 [R1+0x8], R6 ;  /* 0x0000080601007387 */ /* 0x0001e20000100a00 */
[----:B------:R-:W-:-:S03]  /*0dc0*/  ISETP.NE.AND.EX P0, PT, RZ, RZ, PT, P0 ;  /* 0x000000ffff00720c */ /* 0x000fc60003f05300 */
[----:B------:R0:W-:Y:S10]  /*0dd0*/  STL.64 [R1+0x10], R4 ;  /* 0x0000100401007387 */ /* 0x0001f40000100a00 */
[----:B------:R-:W-:Y:S05]  /*0de0*/  @!P0 BRA `(.L_x_3) ;  /* 0x0000001800048947 */ /* 0x000fea0003800000 */
[----:B------:R-:W-:Y:S01]  /*0df0*/  UMOV UR4, URZ ;  /* 0x000000ff00047c82 */ /* 0x000fe20008000000 */
[----:B------:R-:W-:Y:S01]  /*0e00*/  UMOV UR5, URZ ;  /* 0x000000ff00057c82 */ /* 0x000fe20008000000 */
[----:B------:R-:W-:Y:S02]  /*0e10*/  IMAD.MOV.U32 R16, RZ, RZ, RZ ;  /* 0x000000ffff107224 */ /* 0x000fe400078e00ff */
[----:B0-----:R-:W-:Y:S02]  /*0e20*/  IMAD.MOV.U32 R3, RZ, RZ, RZ ;  /* 0x000000ffff037224 */ /* 0x001fe400078e00ff */
[----:B------:R-:W-:Y:S02]  /*0e30*/  IMAD.U32 R5, RZ, RZ, UR4 ;  /* 0x00000004ff057e24 */ /* 0x000fe4000f8e00ff */
[----:B------:R-:W-:Y:S02]  /*0e40*/  IMAD.U32 R4, RZ, RZ, UR5 ;  /* 0x00000005ff047e24 */ /* 0x000fe4000f8e00ff */
[----:B------:R-:W-:-:S02]  /*0e50*/  IMAD.U32 R7, RZ, RZ, UR4 ;  /* 0x00000004ff077e24 */ /* 0x000fc4000f8e00ff */
[----:B------:R-:W-:-:S07]  /*0e60*/  IMAD.U32 R6, RZ, RZ, UR5 ;  /* 0x00000005ff067e24 */ /* 0x000fce000f8e00ff */
.L_x_7:
[----:B------:R-:W-:-:S06]  /*0e70*/  IMAD R17, R16, 0x4, R1 ;  /* 0x0000000410117824 */ /* 0x000fcc00078e0201 */
[----:B------:R-:W5:Y:S01]  /*0e80*/  LDL R17, [R17+0x4] ;  /* 0x0000040011117983 */ /* 0x000f620000100800 */
[----:B------:R-:W-:Y:S01]  /*0e90*/  IMAD.SHL.U32 R18, R16, 0x20, RZ ;  /* 0x0000002010127824 */ /* 0x000fe200078e00ff */
[----:B------:R-:W-:-:S06]  /*0ea0*/  UMOV UR4, URZ ;  /* 0x000000ff00047c82 */ /* 0x000fcc0008000000 */
.L_x_6:
        /* <DEDUP_REMOVED lines=181> */
[----:B------:R-:W-:Y:S05]  /*1a00*/  @P0 BRA `(.L_x_3) ;  /* 0x0000000800fc0947 */ /* 0x000fea0003800000 */
[----:B------:R-:W-:Y:S01]  /*1a10*/  UMOV UR4, URZ ;  /* 0x000000ff00047c82 */ /* 0x000fe20008000000 */
[----:B------:R-:W-:Y:S01]  /*1a20*/  UMOV UR5, URZ ;  /* 0x000000ff00057c82 */ /* 0x000fe20008000000 */
[----:B------:R-:W-:Y:S02]  /*1a30*/  IMAD.MOV.U32 R16, RZ, RZ, RZ ;  /* 0x000000ffff107224 */ /* 0x000fe400078e00ff */
[----:B-1----:R-:W-:Y:S02]  /*1a40*/  IMAD.MOV.U32 R3, RZ, RZ, RZ ;  /* 0x000000ffff037224 */ /* 0x002fe400078e00ff */
[----:B------:R-:W-:Y:S02]  /*1a50*/  IMAD.U32 R5, RZ, RZ, UR4 ;  /* 0x00000004ff057e24 */ /* 0x000fe4000f8e00ff */
[----:B------:R-:W-:Y:S02]  /*1a60*/  IMAD.U32 R4, RZ, RZ, UR5 ;  /* 0x00000005ff047e24 */ /* 0x000fe4000f8e00ff */
[----:B------:R-:W-:-:S02]  /*1a70*/  IMAD.U32 R7, RZ, RZ, UR4 ;  /* 0x00000004ff077e24 */ /* 0x000fc4000f8e00ff */
[----:B------:R-:W-:-:S07]  /*1a80*/  IMAD.U32 R6, RZ, RZ, UR5 ;  /* 0x00000005ff067e24 */ /* 0x000fce000f8e00ff */
.L_x_9:
[----:B------:R-:W-:-:S06]  /*1a90*/  IMAD R17, R16, 0x4, R1 ;  /* 0x0000000410117824 */ /* 0x000fcc00078e0201 */
[----:B------:R-:W5:Y:S01]  /*1aa0*/  LDL R17, [R17+0x4] ;  /* 0x0000040011117983 */ /* 0x000f620000100800 */
[----:B------:R-:W-:Y:S01]  /*1ab0*/  IMAD.SHL.U32 R18, R16, 0x20, RZ ;  /* 0x0000002010127824 */ /* 0x000fe200078e00ff */
[----:B------:R-:W-:-:S06]  /*1ac0*/  UMOV UR4, URZ ;  /* 0x000000ff00047c82 */ /* 0x000fcc0008000000 */
.L_x_8:
        /* <DEDUP_REMOVED lines=10> */
[----:B------:R-:W4:Y:S04]  /*1b70*/  @P3 LDG.E R26, desc[UR6][R10.64+0x4c] ;  /* 0x00004c060a1a3981 */ /* 0x000f28000c1e1900 */
[----:B------:R-:W4:Y:S04]  /*1b80*/  @!P0 LDG.E R19, desc[UR6][R10.64+0x4] ;  /* 0x000004060a138981 */ /* 0x000f28000c1e1900 */
[----:B------:R-:W4:Y:S04]  /*1b90*/  @!P0 LDG.E R21, desc[UR6][R10.64+0xc] ;  /* 0x00000c060a158981 */ /* 0x000f28000c1e1900 */
[----:B------:R-:W4:Y:S01]  /*1ba0*/  @P3 LDG.E R25, desc[UR6][R10.64+0x40] ;  /* 0x000040060a193981 */ /* 0x000f22000c1e1900 */
[----:B--2---:R-:W-:-:S03]  /*1bb0*/  @!P0 LOP3.LUT R5, R5, R20, RZ, 0x3c, !PT ;  /* 0x0000001405058212 */ /* 0x004fc600078e3cff */
[----:B------:R-:W2:Y:S01]  /*1bc0*/  @!P0 LDG.E R20, desc[UR6][R10.64] ;  /* 0x000000060a148981 */ /* 0x000ea2000c1e1900 */
[----:B---3--:R-:W-:-:S03]  /*1bd0*/  @P1 LOP3.LUT R5, R5, R22, RZ, 0x3c, !PT ;  /* 0x0000001605051212 */ /* 0x008fc600078e3cff */
[----:B------:R-:W3:Y:S01]  /*1be0*/  @!P0 LDG.E R22, desc[UR6][R10.64+0x8] ;  /* 0x000008060a168981 */ /* 0x000ee2000c1e1900 */
[----:B----4-:R-:W-:-:S03]  /*1bf0*/  @P2 LOP3.LUT R5, R5, R24, RZ, 0x3c, !PT ;  /* 0x0000001805052212 */ /* 0x010fc600078e3cff */
[----:B------:R-:W4:Y:S01]  /*1c00*/  @P4 LDG.E R24, desc[UR6][R10.64+0x60] ;  /* 0x000060060a184981 */ /* 0x000f22000c1e1900 */
[----:B------:R-:W-:-:S03]  /*1c10*/  @P3 LOP3.LUT R5, R5, R26, RZ, 0x3c, !PT ;  /* 0x0000001a05053212 */ /* 0x000fc600078e3cff */
[----:B------:R-:W4:Y:S01]  /*1c20*/  @P5 LDG.E R26, desc[UR6][R10.64+0x74] ;  /* 0x000074060a1a5981 */ /* 0x000f22000c1e1900 */
[----:B------:R-:W-:-:S03]  /*1c30*/  @!P0 LOP3.LUT R6, R6, R19, RZ, 0x3c, !PT ;  /* 0x0000001306068212 */ /* 0x000fc600078e3cff */
[----:B------:R-:W4:Y:S01]  /*1c40*/  @P1 LDG.E R19, desc[UR6][R10.64+0x18] ;  /* 0x000018060a131981 */ /* 0x000f22000c1e1900 */
[----:B------:R-:W-:-:S03]  /*1c50*/  @!P0 LOP3.LUT R4, R4, R21, RZ, 0x3c, !PT ;  /* 0x0000001504048212 */ /* 0x000fc600078e3cff */
[----:B------:R-:W4:Y:S01]  /*1c60*/  @P1 LDG.E R21, desc[UR6][R10.64+0x20] ;  /* 0x000020060a151981 */ /* 0x000f22000c1e1900 */
[----:B--2---:R-:W-:-:S03]  /*1c70*/  @!P0 LOP3.LUT R3, R3, R20, RZ, 0x3c, !PT ;  /* 0x0000001403038212 */ /* 0x004fc600078e3cff */
[----:B------:R-:W2:Y:S01]  /*1c80*/  @P1 LDG.E R20, desc[UR6][R10.64+0x14] ;  /* 0x000014060a141981 */ /* 0x000ea2000c1e1900 */
[----:B---3--:R-:W-:-:S03]  /*1c90*/  @!P0 LOP3.LUT R7, R7, R22, RZ, 0x3c, !PT ;  /* 0x0000001607078212 */ /* 0x008fc600078e3cff */
[----:B------:R-:W3:Y:S01]  /*1ca0*/  @P1 LDG.E R22, desc[UR6][R10.64+0x1c] ;  /* 0x00001c060a161981 */ /* 0x000ee2000c1e1900 */
[----:B----4-:R-:W-:-:S03]  /*1cb0*/  @P4 LOP3.LUT R5, R5, R24, RZ, 0x3c, !PT ;  /* 0x0000001805054212 */ /* 0x010fc600078e3cff */
[----:B------:R-:W4:Y:S01]  /*1cc0*/  @P2 LDG.E R24, desc[UR6][R10.64+0x28] ;  /* 0x000028060a182981 */ /* 0x000f22000c1e1900 */
[----:B------:R-:W-:-:S03]  /*1cd0*/  @P1 LOP3.LUT R6, R6, R19, RZ, 0x3c, !PT ;  /* 0x0000001306061212 */ /* 0x000fc600078e3cff */
[----:B------:R-:W4:Y:S01]  /*1ce0*/  @P2 LDG.E R19, desc[UR6][R10.64+0x2c] ;  /* 0x00002c060a132981 */ /* 0x000f22000c1e1900 */
[----:B------:R-:W-:-:S03]  /*1cf0*/  @P1 LOP3.LUT R4, R4, R21, RZ, 0x3c, !PT ;  /* 0x0000001504041212 */ /* 0x000fc600078e3cff */
        /* <DEDUP_REMOVED lines=9> */
[----:B------:R-:W-:Y:S02]  /*1d90*/  @P2 LOP3.LUT R4, R4, R21, RZ, 0x3c, !PT ;  /* 0x0000001504042212 */ /* 0x000fe400078e3cff */
[----:B------:R-:W-:Y:S01]  /*1da0*/  @P3 LOP3.LUT R6, R6, R25, RZ, 0x3c, !PT ;  /* 0x0000001906063212 */ /* 0x000fe200078e3cff */
        /* <DEDUP_REMOVED lines=20> */
[----:B------:R-:W-:Y:S02]  /*1ef0*/  LOP3.LUT P0, RZ, R23, 0x80, RZ, 0xc0, !PT ;  /* 0x0000008017ff7812 */ /* 0x000fe4000780c0ff */
[----:B------:R-:W-:Y:S02]  /*1f00*/  @P5 LOP3.LUT R5, R5, R26, RZ, 0x3c, !PT ;  /* 0x0000001a05055212 */ /* 0x000fe400078e3cff */
[----:B------:R-:W4:Y:S01]  /*1f10*/  @P6 LDG.E R26, desc[UR6][R10.64+0x88] ;  /* 0x000088060a1a6981 */ /* 0x000f22000c1e1900 */
[----:B------:R-:W-:-:S03]  /*1f20*/  @P5 LOP3.LUT R6, R6, R19, RZ, 0x3c, !PT ;  /* 0x0000001306065212 */ /* 0x000fc600078e3cff */
[----:B------:R-:W4:Y:S01]  /*1f30*/  @P6 LDG.E R19, desc[UR6][R10.64+0x84] ;  /* 0x000084060a136981 */ /* 0x000f22000c1e1900 */
[----:B------:R-:W-:-:S04]  /*1f40*/  @P5 LOP3.LUT R4, R4, R21, RZ, 0x3c, !PT ;  /* 0x0000001504045212 */ /* 0x000fc800078e3cff */
        /* <DEDUP_REMOVED lines=9> */
[----:B------:R-:W-:Y:S02]  /*1fe0*/  @P6 LOP3.LUT R5, R5, R26, RZ, 0x3c, !PT ;  /* 0x0000001a05056212 */ /* 0x000fe400078e3cff */
[----:B------:R-:W-:Y:S02]  /*1ff0*/  @P6 LOP3.LUT R4, R4, R19, RZ, 0x3c, !PT ;  /* 0x0000001304046212 */ /* 0x000fe400078e3cff */
[----:B------:R-:W-:Y:S02]  /*2000*/  @P0 LOP3.LUT R6, R6, R21, RZ, 0x3c, !PT ;  /* 0x0000001506060212 */ /* 0x000fe400078e3cff */
[----:B------:R-:W-:Y:S02]  /*2010*/  @P0 LOP3.LUT R4, R4, R25, RZ, 0x3c, !PT ;  /* 0x0000001904040212 */ /* 0x000fe400078e3cff */
[----:B--2---:R-:W-:Y:S02]  /*2020*/  @P0 LOP3.LUT R3, R3, R20, RZ, 0x3c, !PT ;  /* 0x0000001403030212 */ /* 0x004fe400078e3cff */
[----:B---3--:R-:W-:-:S02]  /*2030*/  @P0 LOP3.LUT R7, R7, R22, RZ, 0x3c, !PT ;  /* 0x0000001607070212 */ /* 0x008fc400078e3cff */
[----:B----4-:R-:W-:Y:S02]  /*2040*/  @P0 LOP3.LUT R5, R5, R24, RZ, 0x3c, !PT ;  /* 0x0000001805050212 */ /* 0x010fe400078e3cff */
[----:B------:R-:W-:-:S13]  /*2050*/  R2P PR, R23.B1, 0x7f ;  /* 0x0000007f17007804 */ /* 0x000fda0000001000 */
[----:B------:R-:W2:Y:S04]  /*2060*/  @P0 LDG.E R22, desc[UR6][R10.64+0xa0] ;  /* 0x0000a0060a160981 */ /* 0x000ea8000c1e1900 */
[----:B------:R-:W3:Y:S04]  /*2070*/  @P0 LDG.E R19, desc[UR6][R10.64+0xa4] ;  /* 0x0000a4060a130981 */ /* 0x000ee8000c1e1900 */
[----:B------:R-:W4:Y:S04]  /*2080*/  @P0 LDG.E R21, desc[UR6][R10.64+0xac] ;  /* 0x0000ac060a150981 */ /* 0x000f28000c1e1900 */
        /* <DEDUP_REMOVED lines=14> */
[----:B------:R-:W-:Y:S02]  /*2170*/  LOP3.LUT P0, RZ, R23, 0x8000, RZ, 0xc0, !PT ;  /* 0x0000800017ff7812 */ /* 0x000fe4000780c0ff */
        /* <DEDUP_REMOVED lines=22> */
[----:B------:R-:W-:Y:S01]  /*22e0*/  @P2 LOP3.LUT R5, R5, R24, RZ, 0x3c, !PT ;  /* 0x0000001805052212 */ /* 0x000fe200078e3cff */
[----:B------:R-:W4:Y:S04]  /*22f0*/  @P4 LDG.E R23, desc[UR6][R10.64+0xfc] ;  /* 0x0000fc060a174981 */ /* 0x000f28000c1e1900 */
        /* <DEDUP_REMOVED lines=12> */
[----:B------:R-:W3:Y:S01]  /*23c0*/  @P5 LDG.E R23, desc[UR6][R10.64+0x110] ;  /* 0x000110060a175981 */ /* 0x000ee2000c1e1900 */
[----:B------:R-:W-:-:S03]  /*23d0*/  @P4 LOP3.LUT R3, R3, R24, RZ, 0x3c, !PT ;  /* 0x0000001803034212 */ /* 0x000fc600078e3cff */
[----:B------:R-:W3:Y:S01]  /*23e0*/  @P5 LDG.E R24, desc[UR6][R10.64+0x10c] ;  /* 0x00010c060a185981 */ /* 0x000ee2000c1e1900 */
[----:B------:R-:W-:-:S03]  /*23f0*/  @P4 LOP3.LUT R5, R5, R20, RZ, 0x3c, !PT ;  /* 0x0000001405054212 */ /* 0x000fc600078e3cff */
[----:B------:R-:W3:Y:S01]  /*2400*/  @P6 LDG.E R20, desc[UR6][R10.64+0x120] ;  /* 0x000120060a146981 */ /* 0x000ee2000c1e1900 */
[----:B------:R-:W-:-:S03]  /*2410*/  @P5 LOP3.LUT R5, R5, R26, RZ, 0x3c, !PT ;  /* 0x0000001a05055212 */ /* 0x000fc600078e3cff */
[----:B------:R-:W3:Y:S01]  /*2420*/  @P0 LDG.E R26, desc[UR6][R10.64+0x134] ;  /* 0x000134060a1a0981 */ /* 0x000ee2000c1e1900 */
[----:B--2---:R-:W-:-:S03]  /*2430*/  @P5 LOP3.LUT R3, R3, R22, RZ, 0x3c, !PT ;  /* 0x0000001603035212 */ /* 0x004fc600078e3cff */
[----:B------:R-:W2:Y:S01]  /*2440*/  @P6 LDG.E R22, desc[UR6][R10.64+0x128] ;  /* 0x000128060a166981 */ /* 0x000ea2000c1e1900 */
[----:B------:R-:W-:-:S03]  /*2450*/  @P6 LOP3.LUT R3, R3, R28, RZ, 0x3c, !PT ;  /* 0x0000001c03036212 */ /* 0x000fc600078e3cff */
[----:B------:R-:W2:Y:S01]  /*2460*/  @P0 LDG.E R28, desc[UR6][R10.64+0x13c] ;  /* 0x00013c060a1c0981 */ /* 0x000ea2000c1e1900 */
[----:B----4-:R-:W-:-:S03]  /*2470*/  @P5 LOP3.LUT R6, R6, R21, RZ, 0x3c, !PT ;  /* 0x0000001506065212 */ /* 0x010fc600078e3cff */
[----:B------:R-:W4:Y:S01]  /*2480*/  @P6 LDG.E R21, desc[UR6][R10.64+0x124] ;  /* 0x000124060a156981 */ /* 0x000f22000c1e1900 */
[----:B---3--:R-:W-:Y:S02]  /*2490*/  @P5 LOP3.LUT R4, R4, R23, RZ, 0x3c, !PT ;  /* 0x0000001704045212 */ /* 0x008fe400078e3cff */
[----:B------:R-:W-:Y:S01]  /*24a0*/  @P6 LOP3.LUT R6, R6, R19, RZ, 0x3c, !PT ;  /* 0x0000001306066212 */ /* 0x000fe200078e3cff */
[----:B------:R-:W3:Y:S01]  /*24b0*/  @P0 LDG.E R23, desc[UR6][R10.64+0x138] ;  /* 0x000138060a170981 */ /* 0x000ee2000c1e1900 */
[----:B------:R-:W-:-:S03]  /*24c0*/  @P5 LOP3.LUT R7, R7, R24, RZ, 0x3c, !PT ;  /* 0x0000001807075212 */ /* 0x000fc600078e3cff */
[----:B------:R-:W3:Y:S04]  /*24d0*/  @P0 LDG.E R24, desc[UR6][R10.64+0x12c] ;  /* 0x00012c060a180981 */ /* 0x000ee8000c1e1900 */
[----:B------:R-:W3:Y:S01]  /*24e0*/  @P0 LDG.E R19, desc[UR6][R10.64+0x130] ;  /* 0x000130060a130981 */ /* 0x000ee2000c1e1900 */
[----:B------:R-:W-:-:S04]  /*24f0*/  UIADD3 UR4, UPT, UPT, UR4, 0x10, URZ ;  /* 0x0000001004047890 */ /* 0x000fc8000fffe0ff */
[----:B------:R-:W-:Y:S01]  /*2500*/  UISETP.NE.AND UP0, UPT, UR4, 0x20, UPT ;  /* 0x000000200400788c */ /* 0x000fe2000bf05270 */
[----:B------:R-:W-:-:S04]  /*2510*/  @P6 LOP3.LUT R7, R7, R20, RZ, 0x3c, !PT ;  /* 0x0000001407076212 */ /* 0x000fc800078e3cff */
[----:B------:R-:W-:Y:S02]  /*2520*/  @P0 LOP3.LUT R7, R7, R26, RZ, 0x3c, !PT ;  /* 0x0000001a07070212 */ /* 0x000fe400078e3cff */
[----:B--2---:R-:W-:-:S04]  /*2530*/  @P6 LOP3.LUT R5, R5, R22, RZ, 0x3c, !PT ;  /* 0x0000001605056212 */ /* 0x004fc800078e3cff */
[----:B------:R-:W-:Y:S02]  /*2540*/  @P0 LOP3.LUT R5, R5, R28, RZ, 0x3c, !PT ;  /* 0x0000001c05050212 */ /* 0x000fe400078e3cff */
[----:B----4-:R-:W-:-:S04]  /*2550*/  @P6 LOP3.LUT R4, R4, R21, RZ, 0x3c, !PT ;  /* 0x0000001504046212 */ /* 0x010fc800078e3cff */
[----:B---3--:R-:W-:Y:S02]  /*2560*/  @P0 LOP3.LUT R4, R4, R23, RZ, 0x3c, !PT ;  /* 0x0000001704040212 */ /* 0x008fe400078e3cff */
[----:B------:R-:W-:Y:S02]  /*2570*/  @P0 LOP3.LUT R3, R3, R24, RZ, 0x3c, !PT ;  /* 0x0000001803030212 */ /* 0x000fe400078e3cff */
[----:B------:R-:W-:Y:S01]  /*2580*/  @P0 LOP3.LUT R6, R6, R19, RZ, 0x3c, !PT ;  /* 0x0000001306060212 */ /* 0x000fe200078e3cff */
[----:B------:R-:W-:Y:S06]  /*2590*/  BRA.U UP0, `(.L_x_8) ;  /* 0xfffffff5004c7547 */ /* 0x000fec000b83ffff */
[----:B------:R-:W-:-:S05]  /*25a0*/  VIADD R16, R16, 0x1 ;  /* 0x0000000110107836 */ /* 0x000fca0000000000 */
[----:B------:R-:W-:-:S13]  /*25b0*/  ISETP.NE.AND P0, PT, R16, 0x5, PT ;  /* 0x000000051000780c */ /* 0x000fda0003f05270 */
[----:B------:R-:W-:Y:S05]  /*25c0*/  @P0 BRA `(.L_x_9) ;  /* 0xfffffff400300947 */ /* 0x000fea000383ffff */
[----:B------:R2:W-:Y:S04]  /*25d0*/  STL [R1+0x4], R3 ;  /* 0x0000040301007387 */ /* 0x0005e80000100800 */
[----:B------:R2:W-:Y:S04]  /*25e0*/  STL.64 [R1+0x8], R6 ;  /* 0x0000080601007387 */ /* 0x0005e80000100a00 */
[----:B------:R2:W-:Y:S02]  /*25f0*/  STL.64 [R1+0x10], R4 ;  /* 0x0000100401007387 */ /* 0x0005e40000100a00 */
.L_x_3:
[----:B------:R-:W-:Y:S05]  /*2600*/  BSYNC.RECONVERGENT B1 ;  /* 0x0000000000017941 */ /* 0x000fea0003800200 */
.L_x_2:
[----:B------:R-:W-:Y:S01]  /*2610*/  ISETP.GT.U32.AND P0, PT, R14, 0x3, PT ;  /* 0x000000030e00780c */ /* 0x000fe20003f04070 */
[----:B------:R-:W-:Y:S01]  /*2620*/  VIADD R2, R2, 0x1 ;  /* 0x0000000102027836 */ /* 0x000fe20000000000 */
[--C-:B------:R-:W-:Y:S02]  /*2630*/  SHF.R.U64 R14, R14, 0x2, R15.reuse ;  /* 0x000000020e0e7819 */ /* 0x100fe4000000120f */
[----:B------:R-:W-:Y:S02]  /*2640*/  ISETP.GT.U32.AND.EX P0, PT, R15, RZ, PT, P0 ;  /* 0x000000ff0f00720c */ /* 0x000fe40003f04100 */
[----:B------:R-:W-:-:S11]  /*2650*/  SHF.R.U32.HI R15, RZ, 0x2, R15 ;  /* 0x00000002ff0f7819 */ /* 0x000fd6000001160f */
[----:B------:R-:W-:Y:S05]  /*2660*/  @P0 BRA `(.L_x_10) ;  /* 0xffffffd800cc0947 */ /* 0x000fea000383ffff */
.L_x_1:
[----:B------:R-:W-:Y:S05]  /*2670*/  BSYNC.RECONVERGENT B0 ;  /* 0x0000000000007941 */ /* 0x000fea0003800200 */
.L_x_0:
[----:B------:R-:W3:Y:S01]  /*2680*/  S2R R14, SR_TID.X ;  /* 0x00000000000e7919 */ /* 0x000ee20000002100 */
[----:B------:R-:W4:Y:S01]  /*2690*/  S2UR UR5, SR_CgaCtaId ;  /* 0x00000000000579c3 */ /* 0x000f220000008800 */
[----:B------:R-:W-:Y:S01]  /*26a0*/  UMOV UR4, 0x400 ;  /* 0x0000040000047882 */ /* 0x000fe20000000000 */
[----:B------:R-:W-:Y:S02]  /*26b0*/  IMAD R8, R13, -0x658354e5, R12 ;  /* 0x9a7cab1b0d087824 */ /* 0x000fe400078e020c */
[----:B------:R-:W-:Y:S02]  /*26c0*/  IMAD.MOV.U32 R9, RZ, RZ, R6 ;  /* 0x000000ffff097224 */ /* 0x000fe400078e0006 */
[----:B------:R-:W-:Y:S02]  /*26d0*/  IMAD.MOV.U32 R11, RZ, RZ, R3 ;  /* 0x000000ffff0b7224 */ /* 0x000fe400078e0003 */
[----:B012---:R-:W-:Y:S02]  /*26e0*/  IMAD.MOV.U32 R6, RZ, RZ, R4 ;  /* 0x000000ffff067224 */ /* 0x007fe400078e0004 */
[----:B------:R-:W-:-:S02]  /*26f0*/  IMAD.MOV.U32 R4, RZ, RZ, RZ ;  /* 0x000000ffff047224 */ /* 0x000fc400078e00ff */
[----:B------:R-:W-:Y:S02]  /*2700*/  IMAD.MOV.U32 R3, RZ, RZ, RZ ;  /* 0x000000ffff037224 */ /* 0x000fe400078e00ff */
[----:B------:R-:W-:Y:S01]  /*2710*/  VIADD R8, R8, 0x6a788e ;  /* 0x006a788e08087836 */ /* 0x000fe20000000000 */
[----:B----4-:R-:W-:-:S03]  /*2720*/  ULEA UR5, UR5, UR4, 0x18 ;  /* 0x0000000405057291 */ /* 0x010fc6000f8ec0ff */
[----:B------:R-:W-:-:S03]  /*2730*/  UMOV UR4, URZ ;  /* 0x000000ff00047c82 */ /* 0x000fc60008000000 */
[----:B---3--:R-:W-:-:S07]  /*2740*/  LEA R2, R14, UR5, 0x3 ;  /* 0x000000050e027c11 */ /* 0x008fce000f8e18ff */
.L_x_11:
[----:B------:R-:W-:Y:S01]  /*2750*/  SHF.R.U32.HI R10, RZ, 0x2, R11 ;  /* 0x00000002ff0a7819 */ /* 0x000fe2000001160b */
[----:B------:R-:W-:Y:S01]  /*2760*/  UIADD3 UR4, UPT, UPT, UR4, 0x4, URZ ;  /* 0x0000000404047890 */ /* 0x000fe2000fffe0ff */
[----:B------:R-:W-:Y:S02]  /*2770*/  SHF.R.U32.HI R16, RZ, 0x2, R9 ;  /* 0x00000002ff107819 */ /* 0x000fe40000011609 */
[----:B------:R-:W-:Y:S01]  /*2780*/  LOP3.LUT R10, R10, R11, RZ, 0x3c, !PT ;  /* 0x0000000b0a0a7212 */ /* 0x000fe200078e3cff */
[----:B------:R-:W-:Y:S01]  /*2790*/  IMAD.SHL.U32 R11, R5, 0x10, RZ ;  /* 0x00000010050b7824 */ /* 0x000fe200078e00ff */
[----:B------:R-:W-:Y:S01]  /*27a0*/  LOP3.LUT R16, R16, R9, RZ, 0x3c, !PT ;  /* 0x0000000910107212 */ /* 0x000fe200078e3cff */
[----:B------:R-:W-:Y:S01]  /*27b0*/  UISETP.NE.AND UP0, UPT, UR4, 0x5f5e100, UPT ;  /* 0x05f5e1000400788c */ /* 0x000fe2000bf05270 */
[----:B------:R-:W-:Y:S01]  /*27c0*/  SHF.R.U32.HI R13, RZ, 0x2, R6 ;  /* 0x00000002ff0d7819 */ /* 0x000fe20000011606 */
[----:B------:R-:W-:-:S03]  /*27d0*/  IMAD.SHL.U32 R12, R10, 0x2, RZ ;  /* 0x000000020a0c7824 */ /* 0x000fc600078e00ff */
[----:B------:R-:W-:Y:S02]  /*27e0*/  LOP3.LUT R6, R13, R6, RZ, 0x3c, !PT ;  /* 0x000000060d067212 */ /* 0x000fe400078e3cff */
[----:B------:R-:W-:Y:S01]  /*27f0*/  LOP3.LUT R12, R10, R12, R11, 0x96, !PT ;  /* 0x0000000c0a0c7212 */ /* 0x000fe200078e960b */
[----:B------:R-:W-:-:S03]  /*2800*/  IMAD.SHL.U32 R10, R16, 0x2, RZ ;  /* 0x00000002100a7824 */ /* 0x000fc600078e00ff */
[----:B------:R-:W-:Y:S02]  /*2810*/  LOP3.LUT R9, R12, R5, RZ, 0x3c, !PT ;  /* 0x000000050c097212 */ /* 0x000fe400078e3cff */
[----:B------:R-:W-:-:S03]  /*2820*/  SHF.R.U32.HI R12, RZ, 0x2, R7 ;  /* 0x00000002ff0c7819 */ /* 0x000fc60000011607 */
[C---:B------:R-:W-:Y:S01]  /*2830*/  IMAD.SHL.U32 R11, R9.reuse, 0x10, RZ ;  /* 0x00000010090b7824 */ /* 0x040fe200078e00ff */
[----:B------:R-:W-:Y:S01]  /*2840*/  LOP3.LUT R12, R12, R7, RZ, 0x3c, !PT ;  /* 0x000000070c0c7212 */ /* 0x000fe200078e3cff */
[----:B------:R-:W-:-:S03]  /*2850*/  IMAD.IADD R15, R9, 0x1, R8 ;  /* 0x00000001090f7824 */ /* 0x000fc600078e0208 */
[----:B------:R-:W-:Y:S02]  /*2860*/  LOP3.LUT R10, R16, R10, R11, 0x96, !PT ;  /* 0x0000000a100a7212 */ /* 0x000fe400078e960b */
[----:B------:R-:W-:Y:S02]  /*2870*/  I2FP.F32.U32 R15, R15 ;  /* 0x0000000f000f7245 */ /* 0x000fe40000201000 */
[----:B------:R-:W-:Y:S01]  /*2880*/  LOP3.LUT R7, R10, R9, RZ, 0x3c, !PT ;  /* 0x000000090a077212 */ /* 0x000fe200078e3cff */
[----:B------:R-:W-:-:S03]  /*2890*/  IMAD.SHL.U32 R10, R12, 0x2, RZ ;  /* 0x000000020c0a7824 */ /* 0x000fc600078e00ff */
[----:B------:R-:W-:Y:S01]  /*28a0*/  SHF.R.U32.HI R16, RZ, 0x2, R7 ;  /* 0x00000002ff107819 */ /* 0x000fe20000011607 */
[----:B------:R-:W-:-:S03]  /*28b0*/  IMAD.SHL.U32 R11, R7, 0x10, RZ ;  /* 0x00000010070b7824 */ /* 0x000fc600078e00ff */
[-C--:B------:R-:W-:Y:S02]  /*28c0*/  LOP3.LUT R16, R16, R7.reuse, RZ, 0x3c, !PT ;  /* 0x0000000710107212 */ /* 0x080fe400078e3cff */
[----:B------:R-:W-:Y:S02]  /*28d0*/  LOP3.LUT R10, R12, R10, R11, 0x96, !PT ;  /* 0x0000000a0c0a7212 */ /* 0x000fe400078e960b */
[----:B------:R-:W-:Y:S02]  /*28e0*/  SHF.R.U32.HI R12, RZ, 0x2, R5 ;  /* 0x00000002ff0c7819 */ /* 0x000fe40000011605 */
[----:B------:R-:W-:Y:S01]  /*28f0*/  LOP3.LUT R13, R10, R7, RZ, 0x3c, !PT ;  /* 0x000000070a0d7212 */ /* 0x000fe200078e3cff */
[----:B------:R-:W-:Y:S01]  /*2900*/  IMAD.SHL.U32 R10, R6, 0x2, RZ ;  /* 0x00000002060a7824 */ /* 0x000fe200078e00ff */
[----:B------:R-:W-:-:S03]  /*2910*/  LOP3.LUT R12, R12, R5, RZ, 0x3c, !PT ;  /* 0x000000050c0c7212 */ /* 0x000fc600078e3cff */
[----:B------:R-:W-:-:S05]  /*2920*/  IMAD.SHL.U32 R11, R13, 0x10, RZ ;  /* 0x000000100d0b7824 */ /* 0x000fca00078e00ff */
[----:B------:R-:W-:Y:S01]  /*2930*/  LOP3.LUT R10, R6, R10, R11, 0x96, !PT ;  /* 0x0000000a060a7212 */ /* 0x000fe200078e960b */
[----:B------:R-:W-:-:S03]  /*2940*/  IMAD.SHL.U32 R6, R12, 0x2, RZ ;  /* 0x000000020c067824 */ /* 0x000fc600078e00ff */
[----:B------:R-:W-:Y:S02]  /*2950*/  LOP3.LUT R11, R10, R13, RZ, 0x3c, !PT ;  /* 0x0000000d0a0b7212 */ /* 0x000fe400078e3cff */
[----:B------:R-:W-:Y:S02]  /*2960*/  SHF.R.U32.HI R10, RZ, 0x2, R9 ;  /* 0x00000002ff0a7819 */ /* 0x000fe40000011609 */
[----:B------:R-:W-:Y:S01]  /*2970*/  IADD3 R18, PT, PT, R8, 0x10974f, R11 ;  /* 0x0010974f08127810 */ /* 0x000fe20007ffe00b */
[----:B------:R-:W-:-:S05]  /*2980*/  IMAD.SHL.U32 R5, R11, 0x10, RZ ;  /* 0x000000100b057824 */ /* 0x000fca00078e00ff */
[----:B------:R-:W-:Y:S02]  /*2990*/  LOP3.LUT R6, R12, R6, R5, 0x96, !PT ;  /* 0x000000060c067212 */ /* 0x000fe400078e9605 */
[----:B------:R-:W-:Y:S01]  /*29a0*/  LOP3.LUT R5, R10, R9, RZ, 0x3c, !PT ;  /* 0x000000090a057212 */ /* 0x000fe200078e3cff */
[----:B------:R-:W-:Y:S01]  /*29b0*/  IMAD.MOV.U32 R10, RZ, RZ, 0x2f800000 ;  /* 0x2f800000ff0a7424 */ /* 0x000fe200078e00ff */
[----:B------:R-:W-:Y:S02]  /*29c0*/  IADD3 R12, PT, PT, R8, 0x587c5, R7 ;  /* 0x000587c5080c7810 */ /* 0x000fe40007ffe007 */
[----:B------:R-:W-:Y:S01]  /*29d0*/  LOP3.LUT R9, R6, R11, RZ, 0x3c, !PT ;  /* 0x0000000b06097212 */ /* 0x000fe200078e3cff */
[----:B------:R-:W-:Y:S01]  /*29e0*/  FFMA R15, R15, R10, 1.1641532182693481445e-10 ;  /* 0x2f0000000f0f7423 */ /* 0x000fe2000000000a */
[----:B------:R-:W-:Y:S01]  /*29f0*/  I2FP.F32.U32 R17, R12 ;  /* 0x0000000c00117245 */ /* 0x000fe20000201000 */
[----:B------:R-:W-:Y:S01]  /*2a00*/  IMAD.SHL.U32 R12, R5, 0x2, RZ ;  /* 0x00000002050c7824 */ /* 0x000fe200078e00ff */
[----:B------:R-:W-:Y:S01]  /*2a10*/  IADD3 R19, PT, PT, R8, 0x161f14, R9 ;  /* 0x00161f1408137810 */ /* 0x000fe20007ffe009 */
[----:B------:R-:W-:-:S02]  /*2a20*/  IMAD.SHL.U32 R6, R9, 0x10, RZ ;  /* 0x0000001009067824 */ /* 0x000fc400078e00ff */
[----:B------:R-:W-:Y:S01]  /*2a30*/  FFMA R17, R17, R10, 1.1641532182693481445e-10 ;  /* 0x2f00000011117423 */ /* 0x000fe2000000000a */
[----:B------:R-:W-:Y:S02]  /*2a40*/  I2FP.F32.U32 R19, R19 ;  /* 0x0000001300137245 */ /* 0x000fe40000201000 */
[----:B------:R-:W-:Y:S01]  /*2a50*/  LOP3.LUT R6, R5, R12, R6, 0x96, !PT ;  /* 0x0000000c05067212 */ /* 0x000fe200078e9606 */
[----:B------:R-:W-:Y:S01]  /*2a60*/  FMUL R12, R17, R17 ;  /* 0x00000011110c7220 */ /* 0x000fe20000400000 */
[--C-:B------:R-:W-:Y:S01]  /*2a70*/  IADD3 R17, PT, PT, R8, 0xb0f8a, R13.reuse ;  /* 0x000b0f8a08117810 */ /* 0x100fe20007ffe00d */
[----:B------:R-:W-:Y:S01]  /*2a80*/  FFMA R19, R19, R10, 1.1641532182693481445e-10 ;  /* 0x2f00000013137423 */ /* 0x000fe2000000000a */
[----:B------:R-:W-:Y:S01]  /*2a90*/  LOP3.LUT R7, R6, R9, RZ, 0x3c, !PT ;  /* 0x0000000906077212 */ /* 0x000fe200078e3cff */
[----:B------:R-:W-:Y:S02]  /*2aa0*/  IMAD.SHL.U32 R6, R16, 0x2, RZ ;  /* 0x0000000210067824 */ /* 0x000fe400078e00ff */
[----:B------:R-:W-:Y:S01]  /*2ab0*/  FFMA R15, R15, R15, R12 ;  /* 0x0000000f0f0f7223 */ /* 0x000fe2000000000c */
[----:B------:R-:W-:Y:S01]  /*2ac0*/  SHF.R.U32.HI R12, RZ, 0x2, R13 ;  /* 0x00000002ff0c7819 */ /* 0x000fe2000001160d */
[----:B------:R-:W-:Y:S01]  /*2ad0*/  IMAD.SHL.U32 R5, R7, 0x10, RZ ;  /* 0x0000001007057824 */ /* 0x000fe200078e00ff */
[----:B------:R-:W-:-:S02]  /*2ae0*/  I2FP.F32.U32 R17, R17 ;  /* 0x0000001100117245 */ /* 0x000fc40000201000 */
[----:B------:R-:W-:Y:S02]  /*2af0*/  LOP3.LUT R13, R12, R13, RZ, 0x3c, !PT ;  /* 0x0000000d0c0d7212 */ /* 0x000fe400078e3cff */
[----:B------:R-:W-:Y:S01]  /*2b00*/  LOP3.LUT R6, R16, R6, R5, 0x96, !PT ;  /* 0x0000000610067212 */ /* 0x000fe200078e9605 */
[----:B------:R0:W1:Y:S01]  /*2b10*/  F2I.TRUNC.NTZ R12, R15 ;  /* 0x0000000f000c7305 */ /* 0x000062000020f100 */
[----:B------:R-:W-:Y:S01]  /*2b20*/  I2FP.F32.U32 R5, R18 ;  /* 0x0000001200057245 */ /* 0x000fe20000201000 */
[-C--:B------:R-:W-:Y:S01]  /*2b30*/  FFMA R17, R17, R10.reuse, 1.1641532182693481445e-10 ;  /* 0x2f00000011117423 */ /* 0x080fe2000000000a */
[----:B------:R-:W-:Y:S02]  /*2b40*/  LOP3.LUT R6, R6, R7, RZ, 0x3c, !PT ;  /* 0x0000000706067212 */ /* 0x000fe400078e3cff */
[----:B------:R-:W-:Y:S01]  /*2b50*/  IADD3 R20, PT, PT, R8, 0x1ba6d9, R7 ;  /* 0x001ba6d908147810 */ /* 0x000fe20007ffe007 */
[----:B------:R-:W-:Y:S01]  /*2b60*/  FFMA R18, R5, R10, 1.1641532182693481445e-10 ;  /* 0x2f00000005127423 */ /* 0x000fe2000000000a */
[----:B------:R-:W-:-:S02]  /*2b70*/  IMAD.SHL.U32 R5, R13, 0x2, RZ ;  /* 0x000000020d057824 */ /* 0x000fc400078e00ff */
[----:B------:R-:W-:Y:S01]  /*2b80*/  IMAD.SHL.U32 R16, R6, 0x10, RZ ;  /* 0x0000001006107824 */ /* 0x000fe200078e00ff */
[----:B0-----:R-:W-:Y:S01]  /*2b90*/  I2FP.F32.U32 R15, R20 ;  /* 0x00000014000f7245 */ /* 0x001fe20000201000 */
[----:B------:R-:W-:-:S03]  /*2ba0*/  FMUL R18, R18, R18 ;  /* 0x0000001212127220 */ /* 0x000fc60000400000 */
[----:B------:R-:W-:Y:S01]  /*2bb0*/  LOP3.LUT R5, R13, R5, R16, 0x96, !PT ;  /* 0x000000050d057212 */ /* 0x000fe200078e9610 */
[----:B------:R-:W-:Y:S01]  /*2bc0*/  FFMA R13, R17, R17, R18 ;  /* 0x00000011110d7223 */ /* 0x000fe20000000012 */
[----:B------:R-:W-:Y:S01]  /*2bd0*/  FFMA R15, R15, R10, 1.1641532182693481445e-10 ;  /* 0x2f0000000f0f7423 */ /* 0x000fe2000000000a */
[C---:B------:R-:W-:Y:S02]  /*2be0*/  IADD3 R17, PT, PT, R8.reuse, 0x212e9e, R6 ;  /* 0x00212e9e08117810 */ /* 0x040fe40007ffe006 */
[----:B------:R-:W-:Y:S01]  /*2bf0*/  LOP3.LUT R5, R5, R6, RZ, 0x3c, !PT ;  /* 0x0000000605057212 */ /* 0x000fe200078e3cff */
[----:B------:R-:W-:Y:S01]  /*2c00*/  FMUL R16, R15, R15 ;  /* 0x0000000f0f107220 */ /* 0x000fe20000400000 */
[----:B------:R-:W-:Y:S01]  /*2c10*/  I2FP.F32.U32 R17, R17 ;  /* 0x0000001100117245 */ /* 0x000fe20000201000 */
[----:B------:R-:W-:Y:S01]  /*2c20*/  F2I.TRUNC.NTZ R13, R13 ;  /* 0x0000000d000d7305 */ /* 0x000fe2000020f100 */
[C---:B------:R-:W-:Y:S01]  /*2c30*/  IADD3 R18, PT, PT, R8.reuse, 0x26b663, R5 ;  /* 0x0026b66308127810 */ /* 0x040fe20007ffe005 */
[----:B------:R-:W-:Y:S01]  /*2c40*/  FFMA R16, R19, R19, R16 ;  /* 0x0000001313107223 */ /* 0x000fe20000000010 */
[----:B------:R-:W-:-:S02]  /*2c50*/  VIADD R8, R8, 0x2c3e28 ;  /* 0x002c3e2808087836 */ /* 0x000fc40000000000 */
[----:B------:R-:W-:Y:S01]  /*2c60*/  FFMA R17, R17, R10, 1.1641532182693481445e-10 ;  /* 0x2f00000011117423 */ /* 0x000fe2000000000a */
[----:B------:R-:W-:Y:S02]  /*2c70*/  I2FP.F32.U32 R15, R18 ;  /* 0x00000012000f7245 */ /* 0x000fe40000201000 */
[----:B------:R-:W0:Y:S03]  /*2c80*/  F2I.TRUNC.NTZ R16, R16 ;  /* 0x0000001000107305 */ /* 0x000e26000020f100 */
[----:B------:R-:W-:-:S04]  /*2c90*/  FFMA R15, R15, R10, 1.1641532182693481445e-10 ;  /* 0x2f0000000f0f7423 */ /* 0x000fc8000000000a */
[----:B------:R-:W-:-:S04]  /*2ca0*/  FMUL R10, R15, R15 ;  /* 0x0000000f0f0a7220 */ /* 0x000fc80000400000 */
[----:B------:R-:W-:Y:S01]  /*2cb0*/  FFMA R10, R17, R17, R10 ;  /* 0x00000011110a7223 */ /* 0x000fe2000000000a */
[----:B-1----:R-:W-:-:S03]  /*2cc0*/  SHF.R.S32.HI R17, RZ, 0x1f, R12 ;  /* 0x0000001fff117819 */ /* 0x002fc6000001140c */
[----:B------:R-:W1:Y:S01]  /*2cd0*/  F2I.TRUNC.NTZ R15, R10 ;  /* 0x0000000a000f7305 */ /* 0x000e62000020f100 */
[--C-:B0-----:R-:W-:Y:S02]  /*2ce0*/  IADD3 R18, P0, P1, R16, R12, R13.reuse ;  /* 0x0000000c10127210 */ /* 0x101fe4000791e00d */
[----:B------:R-:W-:Y:S02]  /*2cf0*/  SHF.R.S32.HI R12, RZ, 0x1f, R13 ;  /* 0x0000001fff0c7819 */ /* 0x000fe4000001140d */
[----:B------:R-:W-:-:S04]  /*2d00*/  SHF.R.S32.HI R13, RZ, 0x1f, R16 ;  /* 0x0000001fff0d7819 */ /* 0x000fc80000011410 */
[----:B------:R-:W-:Y:S02]  /*2d10*/  IADD3.X R13, PT, PT, R13, R17, R12, P0, P1 ;  /* 0x000000110d0d7210 */ /* 0x000fe400007e240c */
[--C-:B-1----:R-:W-:Y:S02]  /*2d20*/  IADD3 R4, P2, P3, R4, -R18, -R15.reuse ;  /* 0x8000001204047210 */ /* 0x102fe40007b5e80f */
[----:B------:R-:W-:Y:S02]  /*2d30*/  SHF.R.S32.HI R12, RZ, 0x1f, R15 ;  /* 0x0000001fff0c7819 */ /* 0x000fe4000001140f */
[----:B------:R-:W-:Y:S02]  /*2d40*/  IADD3 R4, P0, PT, R4, 0x4, RZ ;  /* 0x0000000404047810 */ /* 0x000fe40007f1e0ff */
[----:B------:R-:W-:-:S05]  /*2d50*/  IADD3.X R3, PT, PT, R3, ~R13, ~R12, P2, P3 ;  /* 0x8000000d03037210 */ /* 0x000fca00017e6c0c */
[----:B------:R-:W-:Y:S01]  /*2d60*/  IMAD.X R3, RZ, RZ, R3, P0 ;  /* 0x000000ffff037224 */ /* 0x000fe200000e0603 */
[----:B------:R-:W-:Y:S06]  /*2d70*/  BRA.U UP0, `(.L_x_11) ;  /* 0xfffffff900747547 */ /* 0x000fec000b83ffff */
[----:B------:R-:W-:Y:S01]  /*2d80*/  ISETP.NE.AND P0, PT, R14, RZ, PT ;  /* 0x000000ff0e00720c */ /* 0x000fe20003f05270 */
[----:B------:R-:W-:-:S05]  /*2d90*/  IMAD.MOV.U32 R5, RZ, RZ, R3 ;  /* 0x000000ffff057224 */ /* 0x000fca00078e0003 */
[----:B------:R0:W-:Y:S07]  /*2da0*/  STS.64 [R2], R4 ;  /* 0x0000000402007388 */ /* 0x0001ee0000000a00 */
[----:B------:R-:W-:Y:S05]  /*2db0*/  @P0 EXIT ;  /* 0x000000000000094d */ /* 0x000fea0003800000 */
[----:B------:R-:W-:Y:S04]  /*2dc0*/  LDS.128 R8, [UR5] ;  /* 0x00000005ff087984 */ /* 0x000fe80008000c00 */
[----:B------:R-:W1:Y:S04]  /*2dd0*/  LDS.128 R24, [UR5+0x10] ;  /* 0x00001005ff187984 */ /* 0x000e680008000c00 */
[----:B0-----:R-:W0:Y:S04]  /*2de0*/  LDS.128 R4, [UR5+0x20] ;  /* 0x00002005ff047984 */ /* 0x001e280008000c00 */
[----:B------:R-:W2:Y:S04]  /*2df0*/  LDS.128 R20, [UR5+0x30] ;  /* 0x00003005ff147984 */ /* 0x000ea80008000c00 */
[----:B------:R-:W3:Y:S04]  /*2e00*/  LDS.128 R16, [UR5+0x40] ;  /* 0x00004005ff107984 */ /* 0x000ee80008000c00 */
[----:B------:R-:W4:Y:S01]  /*2e10*/  LDS.128 R12, [UR5+0x50] ;  /* 0x00005005ff0c7984 */ /* 0x000f220008000c00 */
[----:B-1----:R-:W-:-:S04]  /*2e20*/  IADD3 R3, P0, P1, R24, R10, R8 ;  /* 0x0000000a18037210 */ /* 0x002fc8000791e008 */
[----:B------:R-:W-:Y:S02]  /*2e30*/  IADD3.X R25, PT, PT, R25, R11, R9, P0, P1 ;  /* 0x0000000b19197210 */ /* 0x000fe400007e2409 */
[----:B0-----:R-:W-:Y:S01]  /*2e40*/  IADD3 R3, P0, P1, R4, R26, R3 ;  /* 0x0000001a04037210 */ /* 0x001fe2000791e003 */
[----:B------:R-:W0:Y:S03]  /*2e50*/  LDS.128 R8, [UR5+0x60] ;  /* 0x00006005ff087984 */ /* 0x000e260008000c00 */
[----:B------:R-:W-:Y:S02]  /*2e60*/  IADD3.X R5, PT, PT, R5, R27, R25, P0, P1 ;  /* 0x0000001b05057210 */ /* 0x000fe400007e2419 */
[----:B------:R-:W1:Y:S01]  /*2e70*/  LDS.128 R24, [UR5+0x70] ;  /* 0x00007005ff187984 */ /* 0x000e620008000c00 */
[----:B--2---:R-:W-:-:S04]  /*2e80*/  IADD3 R3, P0, P1, R20, R6, R3 ;  /* 0x0000000614037210 */ /* 0x004fc8000791e003 */
[----:B------:R-:W-:Y:S02]  /*2e90*/  IADD3.X R7, PT, PT, R21, R7, R5, P0, P1 ;  /* 0x0000000715077210 */ /* 0x000fe400007e2405 */
[----:B---3--:R-:W-:Y:S02]  /*2ea0*/  IADD3 R5, P0, P1, R16, R22, R3 ;  /* 0x0000001610057210 */ /* 0x008fe4000791e003 */
[----:B------:R-:W2:Y:S02]  /*2eb0*/  LDC.64 R2, c[0x0][0x380] ;  /* 0x0000e000ff027b82 */ /* 0x000ea40000000a00 */
[----:B------:R-:W-:Y:S02]  /*2ec0*/  IADD3.X R17, PT, PT, R17, R23, R7, P0, P1 ;  /* 0x0000001711117210 */ /* 0x000fe400007e2407 */
[----:B----4-:R-:W-:-:S04]  /*2ed0*/  IADD3 R5, P0, P1, R12, R18, R5 ;  /* 0x000000120c057210 */ /* 0x010fc8000791e005 */
[----:B------:R-:W-:Y:S01]  /*2ee0*/  IADD3.X R13, PT, PT, R13, R19, R17, P0, P1 ;  /* 0x000000130d0d7210 */ /* 0x000fe200007e2411 */
[----:B--2---:R-:W-:Y:S01]  /*2ef0*/  IMAD.WIDE.U32 R2, R0, 0x8, R2 ;  /* 0x0000000800027825 */ /* 0x004fe200078e0002 */
[----:B0-----:R-:W-:-:S04]  /*2f00*/  IADD3 R5, P0, P1, R8, R14, R5 ;  /* 0x0000000e08057210 */ /* 0x001fc8000791e005 */
[----:B------:R-:W-:Y:S02]  /*2f10*/  IADD3.X R9, PT, PT, R9, R15, R13, P0, P1 ;  /* 0x0000000f09097210 */ /* 0x000fe400007e240d */
[----:B-1----:R-:W-:-:S04]  /*2f20*/  IADD3 R5, P0, P1, R24, R10, R5 ;  /* 0x0000000a18057210 */ /* 0x002fc8000791e005 */
[----:B------:R-:W-:Y:S02]  /*2f30*/  IADD3.X R11, PT, PT, R25, R11, R9, P0, P1 ;  /* 0x0000000b190b7210 */ /* 0x000fe400007e2409 */
[----:B------:R-:W-:-:S05]  /*2f40*/  IADD3 R4, P0, PT, R5, R26, RZ ;  /* 0x0000001a05047210 */ /* 0x000fca0007f1e0ff */
[----:B------:R-:W-:-:S05]  /*2f50*/  IMAD.X R5, R11, 0x1, R27, P0 ;  /* 0x000000010b057824 */ /* 0x000fca00000e061b */
[----:B------:R-:W-:Y:S01]  /*2f60*/  STG.E.64 desc[UR6][R2.64], R4 ;  /* 0x0000000402007986 */ /* 0x000fe2000c101b06 */
[----:B------:R-:W-:Y:S05]  /*2f70*/  EXIT ;  /* 0x000000000000794d */ /* 0x000fea0003800000 */
.L_x_12:
[----:B------:R-:W-:-:S00]  /*2f80*/  BRA `(.L_x_12) ;  /* 0xfffffffc00fc7947 */ /* 0x000fc0000383ffff */
[----:B------:R-:W-:-:S00]  /*2f90*/  NOP ;  /* 0x0000000000007918 */ /* 0x000fc00000000000 */
        /* <DEDUP_REMOVED lines=14> */
.L_x_13:


//--------------------- .nv.global.init           --------------------------
	.section	.nv.global.init,"aw",@progbits
	.align	4
.nv.global.init:
	.type		mrg32k3aM1SubSeq,@object
	.size		mrg32k3aM1SubSeq,(mrg32k3aM2SubSeq - mrg32k3aM1SubSeq)
mrg32k3aM1SubSeq:
        /*0000*/ 	.byte	0x0b, 0xcc, 0xee, 0x04, 0x73, 0x29, 0x8b, 0x6f, 0xf6, 0x53, 0x03, 0xf6, 0x23, 0xf6, 0xea, 0xda
        /* <DEDUP_REMOVED lines=125> */
	.type		mrg32k3aM2SubSeq,@object
	.size		mrg32k3aM2SubSeq,(mrg32k3aM1 - mrg32k3aM2SubSeq)
mrg32k3aM2SubSeq:
        /* <DEDUP_REMOVED lines=126> */
	.type		mrg32k3aM1,@object
	.size		mrg32k3aM1,(mrg32k3aM1Seq - mrg32k3aM1)
mrg32k3aM1:
        /* <DEDUP_REMOVED lines=144> */
	.type		mrg32k3aM1Seq,@object
	.size		mrg32k3aM1Seq,(mrg32k3aM2 - mrg32k3aM1Seq)
mrg32k3aM1Seq:
        /* <DEDUP_REMOVED lines=144> */
	.type		mrg32k3aM2,@object
	.size		mrg32k3aM2,(mrg32k3aM2Seq - mrg32k3aM2)
mrg32k3aM2:
        /* <DEDUP_REMOVED lines=144> */
	.type		mrg32k3aM2Seq,@object
	.size		mrg32k3aM2Seq,(precalc_xorwow_matrix - mrg32k3aM2Seq)
mrg32k3aM2Seq:
        /* <DEDUP_REMOVED lines=144> */
	.type		precalc_xorwow_matrix,@object
	.size		precalc_xorwow_matrix,(precalc_xorwow_offset_matrix - precalc_xorwow_matrix)
precalc_xorwow_matrix:
        /* <DEDUP_REMOVED lines=6400> */
	.type		precalc_xorwow_offset_matrix,@object
	.size		precalc_xorwow_offset_matrix,(.L_1 - precalc_xorwow_offset_matrix)
precalc_xorwow_offset_matrix:
        /* <DEDUP_REMOVED lines=6400> */
.L_1:


//--------------------- .nv.shared._Z18leibniz_method_gpuPx --------------------------
	.section	.nv.shared._Z18leibniz_method_gpuPx,"aw",@nobits
	.sectionflags	@""
	.align	8
.nv.shared._Z18leibniz_method_gpuPx:
	.zero		1152


//--------------------- .nv.shared.reserved.0     --------------------------
	.section	.nv.shared.reserved.0,"aw",@nobits
	.weak		__nv_reservedSMEM_offset_0_alias
	.size		__nv_reservedSMEM_offset_0_alias, 0, 64
	.other		__nv_reservedSMEM_offset_0_alias,@"STO_CUDA_RESERVED_SHARED STV_DEFAULT"
__nv_reservedSMEM_offset_0_alias:
	.zero		0
	.zero		64


//--------------------- .nv.constant0._Z18leibniz_method_gpuPx --------------------------
	.section	.nv.constant0._Z18leibniz_method_gpuPx,"a",@progbits
	.sectionflags	@""
	.align	4
.nv.constant0._Z18leibniz_method_gpuPx:
	.zero		904


//--------------------- SYMBOLS --------------------------

	.type		.nv.reservedSmem.offset0,@object
	.size		.nv.reservedSmem.offset0,0x4
	.type		.nv.reservedSmem.cap,@object
	.size		.nv.reservedSmem.cap,0x4
